	.target	sm_90a

	.elftype	@"ET_EXEC"


//--------------------- .note.nv.tkinfo           --------------------------
	.section	.note.nv.tkinfo,"",@"SHT_NOTE"
	.sectionflags	@"SHF_NOTE_NV_TKINFO"
	.tkinfo
        /*0018*/ 	.word	0x00000002
        /*0030*/ 	.string	""
        /*0030*/ 	.string	"ptxas"
        /*0030*/ 	.string	"Cuda compilation tools, release 13.0, V13.0.88"
        /*0030*/ 	.string	"Build cuda_13.0.r13.0/compiler.36424714_0"
        /*0030*/ 	.string	"-arch sm_90a -m 64 "



//--------------------- .note.nv.cuinfo           --------------------------
	.section	.note.nv.cuinfo,"",@"SHT_NOTE"
	.sectionflags	@"SHF_NOTE_NV_CUINFO"
        /*0018*/ 	.short	0x0002
        /*001a*/ 	.short	0x005a
        /*001c*/ 	.short	0x0082
	.zero		2


//--------------------- .nv.info                  --------------------------
	.section	.nv.info,"",@"SHT_CUDA_INFO"
	.align	4


	//----- nvinfo : EIATTR_REGCOUNT
	.align		4
        /*0000*/ 	.byte	0x04, 0x2f
        /*0002*/ 	.short	(.L_15 - .L_14)
	.align		4
.L_14:
        /*0004*/ 	.word	index@(_ZN7cutlass13device_kernelINS_4gemm6kernel13GemmUniversalIN4cute5tupleIJiiiiEEENS1_10collective13CollectiveMmaINS1_34MainloopSm90TmaGmmaWarpSpecializedILi3ENS5_IJNS4_1CILi2EEESB_NSA_ILi1EEEEEENS1_32KernelTmaWarpSpecializedPingpongEEENS5_IJNSA_ILi64EEENSA_ILi256EEENSA_ILi128EEEEEEaNS5_IJlSC_lEEEaSK_NS4_8TiledMMAINS4_8MMA_AtomIJNS4_4SM904GMMA27MMA_64x256x32_S32S8S8_SS_TNEEEENS4_6LayoutINS5_IJSC_SC_SC_EEENS5_IJNSA_ILi0EEEST_ST_EEEEENS5_IJNS4_10UnderscoreESW_SW_EEEEENS4_23SM90_TMA_LOAD_MULTICASTENS4_14ComposedLayoutINS4_7SwizzleILi3ELi4ELi3EEENS4_18smem_ptr_flag_bitsILi8EEENSR_INS5_IJNSA_ILi8EEESI_EEENS5_IJSI_SC_EEEEEEEvNS4_8identityESZ_S19_vS1A_EENS_8epilogue10collective6detail29Sm90TmaWarpSpecializedAdapterINS1D_15DefaultEpilogueIaSK_SK_NS1C_6thread17LinearCombinationIaLi1EiiLNS1H_9ScaleType4KindE0ELNS_15FloatRoundStyleE2EaEENS1_15EpilogueDefaultEEEEEvvEEEEvNT_6ParamsE)
        /*0008*/ 	.word	0x000000a8


	//----- nvinfo : EIATTR_FRAME_SIZE
	.align		4
.L_15:
        /*000c*/ 	.byte	0x04, 0x11
        /*000e*/ 	.short	(.L_17 - .L_16)
	.align		4
.L_16:
        /*0010*/ 	.word	index@(_ZN7cutlass13device_kernelINS_4gemm6kernel13GemmUniversalIN4cute5tupleIJiiiiEEENS1_10collective13CollectiveMmaINS1_34MainloopSm90TmaGmmaWarpSpecializedILi3ENS5_IJNS4_1CILi2EEESB_NSA_ILi1EEEEEENS1_32KernelTmaWarpSpecializedPingpongEEENS5_IJNSA_ILi64EEENSA_ILi256EEENSA_ILi128EEEEEEaNS5_IJlSC_lEEEaSK_NS4_8TiledMMAINS4_8MMA_AtomIJNS4_4SM904GMMA27MMA_64x256x32_S32S8S8_SS_TNEEEENS4_6LayoutINS5_IJSC_SC_SC_EEENS5_IJNSA_ILi0EEEST_ST_EEEEENS5_IJNS4_10UnderscoreESW_SW_EEEEENS4_23SM90_TMA_LOAD_MULTICASTENS4_14ComposedLayoutINS4_7SwizzleILi3ELi4ELi3EEENS4_18smem_ptr_flag_bitsILi8EEENSR_INS5_IJNSA_ILi8EEESI_EEENS5_IJSI_SC_EEEEEEEvNS4_8identityESZ_S19_vS1A_EENS_8epilogue10collective6detail29Sm90TmaWarpSpecializedAdapterINS1D_15DefaultEpilogueIaSK_SK_NS1C_6thread17LinearCombinationIaLi1EiiLNS1H_9ScaleType4KindE0ELNS_15FloatRoundStyleE2EaEENS1_15EpilogueDefaultEEEEEvvEEEEvNT_6ParamsE)
        /*0014*/ 	.word	0x00000008


	//----- nvinfo : EIATTR_MIN_STACK_SIZE
	.align		4
.L_17:
        /*0018*/ 	.byte	0x04, 0x12
        /*001a*/ 	.short	(.L_19 - .L_18)
	.align		4
.L_18:
        /*001c*/ 	.word	index@(_ZN7cutlass13device_kernelINS_4gemm6kernel13GemmUniversalIN4cute5tupleIJiiiiEEENS1_10collective13CollectiveMmaINS1_34MainloopSm90TmaGmmaWarpSpecializedILi3ENS5_IJNS4_1CILi2EEESB_NSA_ILi1EEEEEENS1_32KernelTmaWarpSpecializedPingpongEEENS5_IJNSA_ILi64EEENSA_ILi256EEENSA_ILi128EEEEEEaNS5_IJlSC_lEEEaSK_NS4_8TiledMMAINS4_8MMA_AtomIJNS4_4SM904GMMA27MMA_64x256x32_S32S8S8_SS_TNEEEENS4_6LayoutINS5_IJSC_SC_SC_EEENS5_IJNSA_ILi0EEEST_ST_EEEEENS5_IJNS4_10UnderscoreESW_SW_EEEEENS4_23SM90_TMA_LOAD_MULTICASTENS4_14ComposedLayoutINS4_7SwizzleILi3ELi4ELi3EEENS4_18smem_ptr_flag_bitsILi8EEENSR_INS5_IJNSA_ILi8EEESI_EEENS5_IJSI_SC_EEEEEEEvNS4_8identityESZ_S19_vS1A_EENS_8epilogue10collective6detail29Sm90TmaWarpSpecializedAdapterINS1D_15DefaultEpilogueIaSK_SK_NS1C_6thread17LinearCombinationIaLi1EiiLNS1H_9ScaleType4KindE0ELNS_15FloatRoundStyleE2EaEENS1_15EpilogueDefaultEEEEEvvEEEEvNT_6ParamsE)
        /*0020*/ 	.word	0x00000008
.L_19:


//--------------------- .nv.compat                --------------------------
	.section	.nv.compat,"",@"SHT_CUDA_COMPAT_INFO"
	.align	4
        /*0000*/ 	.byte	0x02, 0x09, 0x01, 0x00, 0x02, 0x02, 0x04, 0x00, 0x02, 0x05, 0x05, 0x00, 0x03, 0x07, 0x01, 0x01
        /*0010*/ 	.byte	0x02, 0x03, 0x01, 0x00, 0x02, 0x06, 0x01, 0x00, 0x04, 0x0b, 0x08, 0x00, 0x00, 0x00, 0x00, 0x00
        /*0020*/ 	.byte	0x00, 0x00, 0x00, 0x00


//--------------------- .nv.info._ZN7cutlass13device_kernelINS_4gemm6kernel13GemmUniversalIN4cute5tupleIJiiiiEEENS1_10collective13CollectiveMmaINS1_34MainloopSm90TmaGmmaWarpSpecializedILi3ENS5_IJNS4_1CILi2EEESB_NSA_ILi1EEEEEENS1_32KernelTmaWarpSpecializedPingpongEEENS5_IJNSA_ILi64EEENSA_ILi256EEENSA_ILi128EEEEEEaNS5_IJlSC_lEEEaSK_NS4_8TiledMMAINS4_8MMA_AtomIJNS4_4SM904GMMA27MMA_64x256x32_S32S8S8_SS_TNEEEENS4_6LayoutINS5_IJSC_SC_SC_EEENS5_IJNSA_ILi0EEEST_ST_EEEEENS5_IJNS4_10UnderscoreESW_SW_EEEEENS4_23SM90_TMA_LOAD_MULTICASTENS4_14ComposedLayoutINS4_7SwizzleILi3ELi4ELi3EEENS4_18smem_ptr_flag_bitsILi8EEENSR_INS5_IJNSA_ILi8EEESI_EEENS5_IJSI_SC_EEEEEEEvNS4_8identityESZ_S19_vS1A_EENS_8epilogue10collective6detail29Sm90TmaWarpSpecializedAdapterINS1D_15DefaultEpilogueIaSK_SK_NS1C_6thread17LinearCombinationIaLi1EiiLNS1H_9ScaleType4KindE0ELNS_15FloatRoundStyleE2EaEENS1_15EpilogueDefaultEEEEEvvEEEEvNT_6ParamsE --------------------------
	.section	.nv.info._ZN7cutlass13device_kernelINS_4gemm6kernel13GemmUniversalIN4cute5tupleIJiiiiEEENS1_10collective13CollectiveMmaINS1_34MainloopSm90TmaGmmaWarpSpecializedILi3ENS5_IJNS4_1CILi2EEESB_NSA_ILi1EEEEEENS1_32KernelTmaWarpSpecializedPingpongEEENS5_IJNSA_ILi64EEENSA_ILi256EEENSA_ILi128EEEEEEaNS5_IJlSC_lEEEaSK_NS4_8TiledMMAINS4_8MMA_AtomIJNS4_4SM904GMMA27MMA_64x256x32_S32S8S8_SS_TNEEEENS4_6LayoutINS5_IJSC_SC_SC_EEENS5_IJNSA_ILi0EEEST_ST_EEEEENS5_IJNS4_10UnderscoreESW_SW_EEEEENS4_23SM90_TMA_LOAD_MULTICASTENS4_14ComposedLayoutINS4_7SwizzleILi3ELi4ELi3EEENS4_18smem_ptr_flag_bitsILi8EEENSR_INS5_IJNSA_ILi8EEESI_EEENS5_IJSI_SC_EEEEEEEvNS4_8identityESZ_S19_vS1A_EENS_8epilogue10collective6detail29Sm90TmaWarpSpecializedAdapterINS1D_15DefaultEpilogueIaSK_SK_NS1C_6thread17LinearCombinationIaLi1EiiLNS1H_9ScaleType4KindE0ELNS_15FloatRoundStyleE2EaEENS1_15EpilogueDefaultEEEEEvvEEEEvNT_6ParamsE,"",@"SHT_CUDA_INFO"
	.sectionflags	@""
	.align	4


	//----- nvinfo : EIATTR_CUDA_API_VERSION
	.align		4
        /*0000*/ 	.byte	0x04, 0x37
        /*0002*/ 	.short	(.L_21 - .L_20)
.L_20:
        /*0004*/ 	.word	0x00000082


	//----- nvinfo : EIATTR_KPARAM_INFO
	.align		4
.L_21:
        /*0008*/ 	.byte	0x04, 0x17
        /*000a*/ 	.short	(.L_23 - .L_22)
.L_22:
        /*000c*/ 	.word	0x00000000
        /*0010*/ 	.short	0x0000
        /*0012*/ 	.short	0x0070
        /*0014*/ 	.byte	0x00, 0xf0, 0x01, 0x10


	//----- nvinfo : EIATTR_SPARSE_MMA_MASK
	.align		4
.L_23:
        /*0018*/ 	.byte	0x03, 0x50
        /*001a*/ 	.short	0x0000


	//----- nvinfo : EIATTR_MAXREG_COUNT
	.align		4
        /*001c*/ 	.byte	0x03, 0x1b
        /*001e*/ 	.short	0x00a8


	//----- nvinfo : EIATTR_NUM_BARRIERS
	.align		4
        /*0020*/ 	.byte	0x02, 0x4c
        /*0022*/ 	.byte	0x01
	.zero		1


	//----- nvinfo : EIATTR_EXTERNS
	.align		4
        /*0024*/ 	.byte	0x04, 0x0f
        /*0026*/ 	.short	(.L_25 - .L_24)


	//   ....[0]....
	.align		4
.L_24:
        /*0028*/ 	.word	index@(__assertfail)


	//----- nvinfo : EIATTR_ANNOTATIONS
	.align		4
.L_25:
        /*002c*/ 	.byte	0x04, 0x55
        /*002e*/ 	.short	(.L_27 - .L_26)


	//   ....[0]....
.L_26:
        /*0030*/ 	.word	0x00000001
        /*0034*/ 	.byte	0x90, 0x0d, 0x00, 0x00, 0x01, 0x00, 0x00, 0x00, 0x80, 0x85, 0x00, 0x00, 0x01, 0x00, 0x00, 0x00
        /*0044*/ 	.byte	0xf0, 0x92, 0x00, 0x00


	//----- nvinfo : EIATTR_MERCURY_ISA_VERSION
	.align		4
.L_27:
        /*0048*/ 	.byte	0x03, 0x5f
        /*004a*/ 	.short	0x0101


	//----- nvinfo : EIATTR_INT_WARP_WIDE_INSTR_OFFSETS
	.align		4
        /*004c*/ 	.byte	0x04, 0x31
        /*004e*/ 	.short	(.L_29 - .L_28)


	//   ....[0]....
.L_28:
        /*0050*/ 	.word	0x000004f0


	//   ....[1]....
        /*0054*/ 	.word	0x00000570


	//   ....[2]....
        /*0058*/ 	.word	0x00000670


	//   ....[3]....
        /*005c*/ 	.word	0x00000680


	//   ....[4]....
        /*0060*/ 	.word	0x000006a0


	//   ....[5]....
        /*0064*/ 	.word	0x00000740


	//   ....[6]....
        /*0068*/ 	.word	0x00000750


	//   ....[7]....
        /*006c*/ 	.word	0x000007a0


	//   ....[8]....
        /*0070*/ 	.word	0x00002000


	//----- nvinfo : EIATTR_COOP_GROUP_MASK_REGIDS
	.align		4
.L_29:
        /*0074*/ 	.byte	0x04, 0x29
        /*0076*/ 	.short	(.L_31 - .L_30)


	//   ....[0]....
.L_30:
        /*0078*/ 	.word	0xffffffff


	//   ....[1]....
        /*007c*/ 	.word	0xffffffff


	//   ....[2]....
        /*0080*/ 	.word	0xffffffff


	//   ....[3]....
        /*0084*/ 	.word	0xffffffff


	//   ....[4]....
        /*0088*/ 	.word	0xffffffff


	//   ....[5]....
        /*008c*/ 	.word	0xffffffff


	//   ....[6]....
        /*0090*/ 	.word	0xffffffff


	//----- nvinfo : EIATTR_COOP_GROUP_INSTR_OFFSETS
	.align		4
.L_31:
        /*0094*/ 	.byte	0x04, 0x28
        /*0096*/ 	.short	(.L_33 - .L_32)


	//   ....[0]....
.L_32:
        /*0098*/ 	.word	0x00000070


	//   ....[1]....
        /*009c*/ 	.word	0x00000080


	//   ....[2]....
        /*00a0*/ 	.word	0x00000140


	//   ....[3]....
        /*00a4*/ 	.word	0x000002d0


	//   ....[4]....
        /*00a8*/ 	.word	0x00000310


	//   ....[5]....
        /*00ac*/ 	.word	0x00000790


	//   ....[6]....
        /*00b0*/ 	.word	0x00000930


	//----- nvinfo : EIATTR_REG_RECONFIG
	.align		4
.L_33:
        /*00b4*/ 	.byte	0x01, 0x54
	.zero		2


	//----- nvinfo : EIATTR_SYSCALL_OFFSETS
	.align		4
        /*00b8*/ 	.byte	0x04, 0x46
        /*00ba*/ 	.short	(.L_35 - .L_34)


	//   ....[0]....
.L_34:
        /*00bc*/ 	.word	0x000017b0


	//----- nvinfo : EIATTR_MBARRIER_INSTR_OFFSETS
	.align		4
.L_35:
        /*00c0*/ 	.byte	0x04, 0x39
        /*00c2*/ 	.short	(.L_37 - .L_36)


	//   ....[0]....
.L_36:
        /*00c4*/ 	.word	0x00000260
        /*00c8*/ 	.word	0x000000ff
        /*00cc*/ 	.word	0x00000000
        /*00d0*/ 	.short	0x0100
        /*00d2*/ 	.byte	0x08
	.zero		1


	//   ....[1]....
        /*00d4*/ 	.word	0x00000270
        /*00d8*/ 	.word	0x000000ff
        /*00dc*/ 	.word	0x00000018
        /*00e0*/ 	.short	0x0100
        /*00e2*/ 	.byte	0x08
	.zero		1


	//   ....[2]....
        /*00e4*/ 	.word	0x00000280
        /*00e8*/ 	.word	0x000000ff
        /*00ec*/ 	.word	0x00000008
        /*00f0*/ 	.short	0x0100
        /*00f2*/ 	.byte	0x08
	.zero		1


	//   ....[3]....
        /*00f4*/ 	.word	0x00000290
        /*00f8*/ 	.word	0x000000ff
        /*00fc*/ 	.word	0x00000020
        /*0100*/ 	.short	0x0100
        /*0102*/ 	.byte	0x08
	.zero		1


	//   ....[4]....
        /*0104*/ 	.word	0x000002a0
        /*0108*/ 	.word	0x000000ff
        /*010c*/ 	.word	0x00000010
        /*0110*/ 	.short	0x0100
        /*0112*/ 	.byte	0x08
	.zero		1


	//   ....[5]....
        /*0114*/ 	.word	0x000002b0
        /*0118*/ 	.word	0x000000ff
        /*011c*/ 	.word	0x00000028
        /*0120*/ 	.short	0x0100
        /*0122*/ 	.byte	0x08
	.zero		1


	//   ....[6]....
        /*0124*/ 	.word	0x000007d0
        /*0128*/ 	.word	0x000000ff
        /*012c*/ 	.word	0x00000060
        /*0130*/ 	.short	0x0100
        /*0132*/ 	.byte	0x08
	.zero		1


	//   ....[7]....
        /*0134*/ 	.word	0x00000860
        /*0138*/ 	.word	0x000000ff
        /*013c*/ 	.word	0x00000068
        /*0140*/ 	.short	0x0100
        /*0142*/ 	.byte	0x08
	.zero		1


	//   ....[8]....
        /*0144*/ 	.word	0x000008b0
        /*0148*/ 	.word	0x000000ff
        /*014c*/ 	.word	0x00000040
        /*0150*/ 	.short	0x0100
        /*0152*/ 	.byte	0x09
	.zero		1


	//   ....[9]....
        /*0154*/ 	.word	0x000008c0
        /*0158*/ 	.word	0x000000ff
        /*015c*/ 	.word	0x00000048
        /*0160*/ 	.short	0x0100
        /*0162*/ 	.byte	0x09
	.zero		1


	//   ....[10]....
        /*0164*/ 	.word	0x000008d0
        /*0168*/ 	.word	0x000000ff
        /*016c*/ 	.word	0x00000050
        /*0170*/ 	.short	0x0100
        /*0172*/ 	.byte	0x09
	.zero		1


	//   ....[11]....
        /*0174*/ 	.word	0x000008e0
        /*0178*/ 	.word	0x000000ff
        /*017c*/ 	.word	0x00000058
        /*0180*/ 	.short	0x0100
        /*0182*/ 	.byte	0x09
	.zero		1


	//   ....[12]....
        /*0184*/ 	.word	0x00001690
        /*0188*/ 	.word	0x0000009f
        /*018c*/ 	.word	0x00000000
        /*0190*/ 	.short	0x010a
        /*0192*/ 	.byte	0x2a
	.zero		1


	//   ....[13]....
        /*0194*/ 	.word	0x00001840
        /*0198*/ 	.word	0x00000003
        /*019c*/ 	.word	0x00000000
        /*01a0*/ 	.short	0x010a
        /*01a2*/ 	.byte	0x3f
	.zero		1


	//   ....[14]....
        /*01a4*/ 	.word	0x000018a0
        /*01a8*/ 	.word	0x00000003
        /*01ac*/ 	.word	0x00000000
        /*01b0*/ 	.short	0x010a
        /*01b2*/ 	.byte	0x3f
	.zero		1


	//   ....[15]....
        /*01b4*/ 	.word	0x00001c00
        /*01b8*/ 	.word	0x000000ff
        /*01bc*/ 	.word	0x00000000
        /*01c0*/ 	.short	0x010a
        /*01c2*/ 	.byte	0x04
	.zero		1


	//   ....[16]....
        /*01c4*/ 	.word	0x00001c40
        /*01c8*/ 	.word	0x000000ff
        /*01cc*/ 	.word	0x00000000
        /*01d0*/ 	.short	0x010a
        /*01d2*/ 	.byte	0x04
	.zero		1


	//   ....[17]....
        /*01d4*/ 	.word	0x00001ea0
        /*01d8*/ 	.word	0x00000004
        /*01dc*/ 	.word	0x00000000
        /*01e0*/ 	.short	0x0101
        /*01e2*/ 	.byte	0x3f
	.zero		1


	//   ....[18]....
        /*01e4*/ 	.word	0x00001fa0
        /*01e8*/ 	.word	0x000000a0
        /*01ec*/ 	.word	0x00000000
        /*01f0*/ 	.short	0x0101
        /*01f2*/ 	.byte	0x2d
	.zero		1


	//   ....[19]....
        /*01f4*/ 	.word	0x000020a0
        /*01f8*/ 	.word	0x00000000
        /*01fc*/ 	.word	0x00000000
        /*0200*/ 	.short	0x0101
        /*0202*/ 	.byte	0x3f
	.zero		1


	//   ....[20]....
        /*0204*/ 	.word	0x00002160
        /*0208*/ 	.word	0x0000009f
        /*020c*/ 	.word	0x00000010
        /*0210*/ 	.short	0x010a
        /*0212*/ 	.byte	0x2a
	.zero		1


	//   ....[21]....
        /*0214*/ 	.word	0x000085a0
        /*0218*/ 	.word	0x000000a2
        /*021c*/ 	.word	0x00000000
        /*0220*/ 	.short	0x0101
        /*0222*/ 	.byte	0x2d
	.zero		1


	//   ....[22]....
        /*0224*/ 	.word	0x00009040
        /*0228*/ 	.word	0x0000000a
        /*022c*/ 	.word	0x00000018
        /*0230*/ 	.short	0x010a
        /*0232*/ 	.byte	0x3f
	.zero		1


	//   ....[23]....
        /*0234*/ 	.word	0x00009400
        /*0238*/ 	.word	0x00000005
        /*023c*/ 	.word	0x00000068
        /*0240*/ 	.short	0x0101
        /*0242*/ 	.byte	0x3f
	.zero		1


	//   ....[24]....
        /*0244*/ 	.word	0x00009b80
        /*0248*/ 	.word	0x00000009
        /*024c*/ 	.word	0x00000000
        /*0250*/ 	.short	0x010a
        /*0252*/ 	.byte	0x3f
	.zero		1


	//   ....[25]....
        /*0254*/ 	.word	0x00009c00
        /*0258*/ 	.word	0x00000006
        /*025c*/ 	.word	0x00000000
        /*0260*/ 	.short	0x010a
        /*0262*/ 	.byte	0x3f
	.zero		1


	//   ....[26]....
        /*0264*/ 	.word	0x00009c90
        /*0268*/ 	.word	0x00000003
        /*026c*/ 	.word	0x00000000
        /*0270*/ 	.short	0x010a
        /*0272*/ 	.byte	0x3f
	.zero		1


	//   ....[27]....
        /*0274*/ 	.word	0x00009cf0
        /*0278*/ 	.word	0x000000a1
        /*027c*/ 	.word	0x00000000
        /*0280*/ 	.short	0x010a
        /*0282*/ 	.byte	0x3f
	.zero		1


	//   ....[28]....
        /*0284*/ 	.word	0x00009d40
        /*0288*/ 	.word	0x00000003
        /*028c*/ 	.word	0x00000000
        /*0290*/ 	.short	0x010a
        /*0292*/ 	.byte	0x3f
	.zero		1


	//   ....[29]....
        /*0294*/ 	.word	0x00009da0
        /*0298*/ 	.word	0x00000005
        /*029c*/ 	.word	0x00000000
        /*02a0*/ 	.short	0x010a
        /*02a2*/ 	.byte	0x3f
	.zero		1


	//   ....[30]....
        /*02a4*/ 	.word	0x00009df0
        /*02a8*/ 	.word	0x000000a1
        /*02ac*/ 	.word	0x00000010
        /*02b0*/ 	.short	0x010a
        /*02b2*/ 	.byte	0x3f
	.zero		1


	//   ....[31]....
        /*02b4*/ 	.word	0x00009ec0
        /*02b8*/ 	.word	0x0000000a
        /*02bc*/ 	.word	0x00000018
        /*02c0*/ 	.short	0x010a
        /*02c2*/ 	.byte	0x3f
	.zero		1


	//   ....[32]....
        /*02c4*/ 	.word	0x00009f90
        /*02c8*/ 	.word	0x00000009
        /*02cc*/ 	.word	0x00000000
        /*02d0*/ 	.short	0x010a
        /*02d2*/ 	.byte	0x3f
	.zero		1


	//   ....[33]....
        /*02d4*/ 	.word	0x00009fe0
        /*02d8*/ 	.word	0x00000006
        /*02dc*/ 	.word	0x00000000
        /*02e0*/ 	.short	0x010a
        /*02e2*/ 	.byte	0x3f
	.zero		1


	//----- nvinfo : EIATTR_NUM_MBARRIERS
	.align		4
.L_37:
        /*02e4*/ 	.byte	0x03, 0x38
        /*02e6*/ 	.short	0x000c


	//----- nvinfo : EIATTR_EXIT_INSTR_OFFSETS
	.align		4
        /*02e8*/ 	.byte	0x04, 0x1c
        /*02ea*/ 	.short	(.L_39 - .L_38)


	//   ....[0]....
.L_38:
        /*02ec*/ 	.word	0x000013d0


	//   ....[1]....
        /*02f0*/ 	.word	0x00001430


	//   ....[2]....
        /*02f4*/ 	.word	0x00008c30


	//   ....[3]....
        /*02f8*/ 	.word	0x00008c60


	//   ....[4]....
        /*02fc*/ 	.word	0x00009ce0


	//----- nvinfo : EIATTR_MAX_THREADS
	.align		4
.L_39:
        /*0300*/ 	.byte	0x04, 0x05
        /*0302*/ 	.short	(.L_41 - .L_40)
.L_40:
        /*0304*/ 	.word	0x00000180
        /*0308*/ 	.word	0x00000001
        /*030c*/ 	.word	0x00000001


	//----- nvinfo : EIATTR_CRS_STACK_SIZE
	.align		4
.L_41:
        /*0310*/ 	.byte	0x04, 0x1e
        /*0312*/ 	.short	(.L_43 - .L_42)
.L_42:
        /*0314*/ 	.word	0x00000000


	//----- nvinfo : EIATTR_CBANK_PARAM_SIZE
	.align		4
.L_43:
        /*0318*/ 	.byte	0x03, 0x19
        /*031a*/ 	.short	0x0470


	//----- nvinfo : EIATTR_PARAM_CBANK
	.align		4
        /*031c*/ 	.byte	0x04, 0x0a
        /*031e*/ 	.short	(.L_45 - .L_44)
	.align		4
.L_44:
        /*0320*/ 	.word	index@(.nv.constant0._ZN7cutlass13device_kernelINS_4gemm6kernel13GemmUniversalIN4cute5tupleIJiiiiEEENS1_10collective13CollectiveMmaINS1_34MainloopSm90TmaGmmaWarpSpecializedILi3ENS5_IJNS4_1CILi2EEESB_NSA_ILi1EEEEEENS1_32KernelTmaWarpSpecializedPingpongEEENS5_IJNSA_ILi64EEENSA_ILi256EEENSA_ILi128EEEEEEaNS5_IJlSC_lEEEaSK_NS4_8TiledMMAINS4_8MMA_AtomIJNS4_4SM904GMMA27MMA_64x256x32_S32S8S8_SS_TNEEEENS4_6LayoutINS5_IJSC_SC_SC_EEENS5_IJNSA_ILi0EEEST_ST_EEEEENS5_IJNS4_10UnderscoreESW_SW_EEEEENS4_23SM90_TMA_LOAD_MULTICASTENS4_14ComposedLayoutINS4_7SwizzleILi3ELi4ELi3EEENS4_18smem_ptr_flag_bitsILi8EEENSR_INS5_IJNSA_ILi8EEESI_EEENS5_IJSI_SC_EEEEEEEvNS4_8identityESZ_S19_vS1A_EENS_8epilogue10collective6detail29Sm90TmaWarpSpecializedAdapterINS1D_15DefaultEpilogueIaSK_SK_NS1C_6thread17LinearCombinationIaLi1EiiLNS1H_9ScaleType4KindE0ELNS_15FloatRoundStyleE2EaEENS1_15EpilogueDefaultEEEEEvvEEEEvNT_6ParamsE)
        /*0324*/ 	.short	0x0210
        /*0326*/ 	.short	0x0470


	//----- nvinfo : EIATTR_SW_WAR
	.align		4
.L_45:
        /*0328*/ 	.byte	0x04, 0x36
        /*032a*/ 	.short	(.L_47 - .L_46)
.L_46:
        /*032c*/ 	.word	0x00000008
.L_47:


//--------------------- .nv.callgraph             --------------------------
	.section	.nv.callgraph,"",@"SHT_CUDA_CALLGRAPH"
	.align	4
	.sectionentsize	8
	.align		4
        /*0000*/ 	.word	0x00000000
	.align		4
        /*0004*/ 	.word	0xffffffff
	.align		4
        /*0008*/ 	.word	index@(_ZN7cutlass13device_kernelINS_4gemm6kernel13GemmUniversalIN4cute5tupleIJiiiiEEENS1_10collective13CollectiveMmaINS1_34MainloopSm90TmaGmmaWarpSpecializedILi3ENS5_IJNS4_1CILi2EEESB_NSA_ILi1EEEEEENS1_32KernelTmaWarpSpecializedPingpongEEENS5_IJNSA_ILi64EEENSA_ILi256EEENSA_ILi128EEEEEEaNS5_IJlSC_lEEEaSK_NS4_8TiledMMAINS4_8MMA_AtomIJNS4_4SM904GMMA27MMA_64x256x32_S32S8S8_SS_TNEEEENS4_6LayoutINS5_IJSC_SC_SC_EEENS5_IJNSA_ILi0EEEST_ST_EEEEENS5_IJNS4_10UnderscoreESW_SW_EEEEENS4_23SM90_TMA_LOAD_MULTICASTENS4_14ComposedLayoutINS4_7SwizzleILi3ELi4ELi3EEENS4_18smem_ptr_flag_bitsILi8EEENSR_INS5_IJNSA_ILi8EEESI_EEENS5_IJSI_SC_EEEEEEEvNS4_8identityESZ_S19_vS1A_EENS_8epilogue10collective6detail29Sm90TmaWarpSpecializedAdapterINS1D_15DefaultEpilogueIaSK_SK_NS1C_6thread17LinearCombinationIaLi1EiiLNS1H_9ScaleType4KindE0ELNS_15FloatRoundStyleE2EaEENS1_15EpilogueDefaultEEEEEvvEEEEvNT_6ParamsE)
	.align		4
        /*000c*/ 	.word	index@(__assertfail)
	.align		4
        /*0010*/ 	.word	0x00000000
	.align		4
        /*0014*/ 	.word	0xfffffffe
	.align		4
        /*0018*/ 	.word	0x00000000
	.align		4
        /*001c*/ 	.word	0xfffffffd
	.align		4
        /*0020*/ 	.word	0x00000000
	.align		4
        /*0024*/ 	.word	0xfffffffc


//--------------------- .nv.constant4             --------------------------
	.section	.nv.constant4,"a",@progbits
	.align	8
	.align		8
.nv.constant4:
        /*0000*/ 	.dword	__assertfail
	.align		8
        /*0008*/ 	.dword	__unnamed_1
	.align		8
        /*0010*/ 	.dword	_ZN39_INTERNAL_26bb8caf_4_k_cu_987f56af_52144cuda3std3__45__cpo5beginE
	.align		8
        /*0018*/ 	.dword	_ZN39_INTERNAL_26bb8caf_4_k_cu_987f56af_52144cuda3std3__45__cpo3endE
	.align		8
        /*0020*/ 	.dword	_ZN39_INTERNAL_26bb8caf_4_k_cu_987f56af_52144cuda3std3__45__cpo6cbeginE
	.align		8
        /*0028*/ 	.dword	_ZN39_INTERNAL_26bb8caf_4_k_cu_987f56af_52144cuda3std3__45__cpo4cendE
	.align		8
        /*0030*/ 	.dword	_ZN39_INTERNAL_26bb8caf_4_k_cu_987f56af_52144cuda3std3__441_GLOBAL__N__26bb8caf_4_k_cu_987f56af_52146ignoreE
	.align		8
        /*0038*/ 	.dword	_ZN39_INTERNAL_26bb8caf_4_k_cu_987f56af_52144cuda3std3__419piecewise_constructE
	.align		8
        /*0040*/ 	.dword	_ZN39_INTERNAL_26bb8caf_4_k_cu_987f56af_52144cuda3std3__48in_placeE
	.align		8
        /*0048*/ 	.dword	_ZN39_INTERNAL_26bb8caf_4_k_cu_987f56af_52144cuda3std6ranges3__45__cpo4swapE
	.align		8
        /*0050*/ 	.dword	_ZN39_INTERNAL_26bb8caf_4_k_cu_987f56af_52144cuda3std6ranges3__45__cpo9iter_moveE
	.align		8
        /*0058*/ 	.dword	_ZN39_INTERNAL_26bb8caf_4_k_cu_987f56af_52144cute7productE
	.align		8
        /*0060*/ 	.dword	_ZN39_INTERNAL_26bb8caf_4_k_cu_987f56af_52144cute1_E
	.align		8
        /*0068*/ 	.dword	$str$22
	.align		8
        /*0070*/ 	.dword	$str$23


//--------------------- .text._ZN7cutlass13device_kernelINS_4gemm6kernel13GemmUniversalIN4cute5tupleIJiiiiEEENS1_10collective13CollectiveMmaINS1_34MainloopSm90TmaGmmaWarpSpecializedILi3ENS5_IJNS4_1CILi2EEESB_NSA_ILi1EEEEEENS1_32KernelTmaWarpSpecializedPingpongEEENS5_IJNSA_ILi64EEENSA_ILi256EEENSA_ILi128EEEEEEaNS5_IJlSC_lEEEaSK_NS4_8TiledMMAINS4_8MMA_AtomIJNS4_4SM904GMMA27MMA_64x256x32_S32S8S8_SS_TNEEEENS4_6LayoutINS5_IJSC_SC_SC_EEENS5_IJNSA_ILi0EEEST_ST_EEEEENS5_IJNS4_10UnderscoreESW_SW_EEEEENS4_23SM90_TMA_LOAD_MULTICASTENS4_14ComposedLayoutINS4_7SwizzleILi3ELi4ELi3EEENS4_18smem_ptr_flag_bitsILi8EEENSR_INS5_IJNSA_ILi8EEESI_EEENS5_IJSI_SC_EEEEEEEvNS4_8identityESZ_S19_vS1A_EENS_8epilogue10collective6detail29Sm90TmaWarpSpecializedAdapterINS1D_15DefaultEpilogueIaSK_SK_NS1C_6thread17LinearCombinationIaLi1EiiLNS1H_9ScaleType4KindE0ELNS_15FloatRoundStyleE2EaEENS1_15EpilogueDefaultEEEEEvvEEEEvNT_6ParamsE --------------------------
	.section	.text._ZN7cutlass13device_kernelINS_4gemm6kernel13GemmUniversalIN4cute5tupleIJiiiiEEENS1_10collective13CollectiveMmaINS1_34MainloopSm90TmaGmmaWarpSpecializedILi3ENS5_IJNS4_1CILi2EEESB_NSA_ILi1EEEEEENS1_32KernelTmaWarpSpecializedPingpongEEENS5_IJNSA_ILi64EEENSA_ILi256EEENSA_ILi128EEEEEEaNS5_IJlSC_lEEEaSK_NS4_8TiledMMAINS4_8MMA_AtomIJNS4_4SM904GMMA27MMA_64x256x32_S32S8S8_SS_TNEEEENS4_6LayoutINS5_IJSC_SC_SC_EEENS5_IJNSA_ILi0EEEST_ST_EEEEENS5_IJNS4_10UnderscoreESW_SW_EEEEENS4_23SM90_TMA_LOAD_MULTICASTENS4_14ComposedLayoutINS4_7SwizzleILi3ELi4ELi3EEENS4_18smem_ptr_flag_bitsILi8EEENSR_INS5_IJNSA_ILi8EEESI_EEENS5_IJSI_SC_EEEEEEEvNS4_8identityESZ_S19_vS1A_EENS_8epilogue10collective6detail29Sm90TmaWarpSpecializedAdapterINS1D_15DefaultEpilogueIaSK_SK_NS1C_6thread17LinearCombinationIaLi1EiiLNS1H_9ScaleType4KindE0ELNS_15FloatRoundStyleE2EaEENS1_15EpilogueDefaultEEEEEvvEEEEvNT_6ParamsE,"ax",@progbits
	.align	128
.text._ZN7cutlass13device_kernelINS_4gemm6kernel13GemmUniversalIN4cute5tupleIJiiiiEEENS1_10collective13CollectiveMmaINS1_34MainloopSm90TmaGmmaWarpSpecializedILi3ENS5_IJNS4_1CILi2EEESB_NSA_ILi1EEEEEENS1_32KernelTmaWarpSpecializedPingpongEEENS5_IJNSA_ILi64EEENSA_ILi256EEENSA_ILi128EEEEEEaNS5_IJlSC_lEEEaSK_NS4_8TiledMMAINS4_8MMA_AtomIJNS4_4SM904GMMA27MMA_64x256x32_S32S8S8_SS_TNEEEENS4_6LayoutINS5_IJSC_SC_SC_EEENS5_IJNSA_ILi0EEEST_ST_EEEEENS5_IJNS4_10UnderscoreESW_SW_EEEEENS4_23SM90_TMA_LOAD_MULTICASTENS4_14ComposedLayoutINS4_7SwizzleILi3ELi4ELi3EEENS4_18smem_ptr_flag_bitsILi8EEENSR_INS5_IJNSA_ILi8EEESI_EEENS5_IJSI_SC_EEEEEEEvNS4_8identityESZ_S19_vS1A_EENS_8epilogue10collective6detail29Sm90TmaWarpSpecializedAdapterINS1D_15DefaultEpilogueIaSK_SK_NS1C_6thread17LinearCombinationIaLi1EiiLNS1H_9ScaleType4KindE0ELNS_15FloatRoundStyleE2EaEENS1_15EpilogueDefaultEEEEEvvEEEEvNT_6ParamsE:
        .type           _ZN7cutlass13device_kernelINS_4gemm6kernel13GemmUniversalIN4cute5tupleIJiiiiEEENS1_10collective13CollectiveMmaINS1_34MainloopSm90TmaGmmaWarpSpecializedILi3ENS5_IJNS4_1CILi2EEESB_NSA_ILi1EEEEEENS1_32KernelTmaWarpSpecializedPingpongEEENS5_IJNSA_ILi64EEENSA_ILi256EEENSA_ILi128EEEEEEaNS5_IJlSC_lEEEaSK_NS4_8TiledMMAINS4_8MMA_AtomIJNS4_4SM904GMMA27MMA_64x256x32_S32S8S8_SS_TNEEEENS4_6LayoutINS5_IJSC_SC_SC_EEENS5_IJNSA_ILi0EEEST_ST_EEEEENS5_IJNS4_10UnderscoreESW_SW_EEEEENS4_23SM90_TMA_LOAD_MULTICASTENS4_14ComposedLayoutINS4_7SwizzleILi3ELi4ELi3EEENS4_18smem_ptr_flag_bitsILi8EEENSR_INS5_IJNSA_ILi8EEESI_EEENS5_IJSI_SC_EEEEEEEvNS4_8identityESZ_S19_vS1A_EENS_8epilogue10collective6detail29Sm90TmaWarpSpecializedAdapterINS1D_15DefaultEpilogueIaSK_SK_NS1C_6thread17LinearCombinationIaLi1EiiLNS1H_9ScaleType4KindE0ELNS_15FloatRoundStyleE2EaEENS1_15EpilogueDefaultEEEEEvvEEEEvNT_6ParamsE,@function
        .size           _ZN7cutlass13device_kernelINS_4gemm6kernel13GemmUniversalIN4cute5tupleIJiiiiEEENS1_10collective13CollectiveMmaINS1_34MainloopSm90TmaGmmaWarpSpecializedILi3ENS5_IJNS4_1CILi2EEESB_NSA_ILi1EEEEEENS1_32KernelTmaWarpSpecializedPingpongEEENS5_IJNSA_ILi64EEENSA_ILi256EEENSA_ILi128EEEEEEaNS5_IJlSC_lEEEaSK_NS4_8TiledMMAINS4_8MMA_AtomIJNS4_4SM904GMMA27MMA_64x256x32_S32S8S8_SS_TNEEEENS4_6LayoutINS5_IJSC_SC_SC_EEENS5_IJNSA_ILi0EEEST_ST_EEEEENS5_IJNS4_10UnderscoreESW_SW_EEEEENS4_23SM90_TMA_LOAD_MULTICASTENS4_14ComposedLayoutINS4_7SwizzleILi3ELi4ELi3EEENS4_18smem_ptr_flag_bitsILi8EEENSR_INS5_IJNSA_ILi8EEESI_EEENS5_IJSI_SC_EEEEEEEvNS4_8identityESZ_S19_vS1A_EENS_8epilogue10collective6detail29Sm90TmaWarpSpecializedAdapterINS1D_15DefaultEpilogueIaSK_SK_NS1C_6thread17LinearCombinationIaLi1EiiLNS1H_9ScaleType4KindE0ELNS_15FloatRoundStyleE2EaEENS1_15EpilogueDefaultEEEEEvvEEEEvNT_6ParamsE,(.L_x_331 - _ZN7cutlass13device_kernelINS_4gemm6kernel13GemmUniversalIN4cute5tupleIJiiiiEEENS1_10collective13CollectiveMmaINS1_34MainloopSm90TmaGmmaWarpSpecializedILi3ENS5_IJNS4_1CILi2EEESB_NSA_ILi1EEEEEENS1_32KernelTmaWarpSpecializedPingpongEEENS5_IJNSA_ILi64EEENSA_ILi256EEENSA_ILi128EEEEEEaNS5_IJlSC_lEEEaSK_NS4_8TiledMMAINS4_8MMA_AtomIJNS4_4SM904GMMA27MMA_64x256x32_S32S8S8_SS_TNEEEENS4_6LayoutINS5_IJSC_SC_SC_EEENS5_IJNSA_ILi0EEEST_ST_EEEEENS5_IJNS4_10UnderscoreESW_SW_EEEEENS4_23SM90_TMA_LOAD_MULTICASTENS4_14ComposedLayoutINS4_7SwizzleILi3ELi4ELi3EEENS4_18smem_ptr_flag_bitsILi8EEENSR_INS5_IJNSA_ILi8EEESI_EEENS5_IJSI_SC_EEEEEEEvNS4_8identityESZ_S19_vS1A_EENS_8epilogue10collective6detail29Sm90TmaWarpSpecializedAdapterINS1D_15DefaultEpilogueIaSK_SK_NS1C_6thread17LinearCombinationIaLi1EiiLNS1H_9ScaleType4KindE0ELNS_15FloatRoundStyleE2EaEENS1_15EpilogueDefaultEEEEEvvEEEEvNT_6ParamsE)
        .other          _ZN7cutlass13device_kernelINS_4gemm6kernel13GemmUniversalIN4cute5tupleIJiiiiEEENS1_10collective13CollectiveMmaINS1_34MainloopSm90TmaGmmaWarpSpecializedILi3ENS5_IJNS4_1CILi2EEESB_NSA_ILi1EEEEEENS1_32KernelTmaWarpSpecializedPingpongEEENS5_IJNSA_ILi64EEENSA_ILi256EEENSA_ILi128EEEEEEaNS5_IJlSC_lEEEaSK_NS4_8TiledMMAINS4_8MMA_AtomIJNS4_4SM904GMMA27MMA_64x256x32_S32S8S8_SS_TNEEEENS4_6LayoutINS5_IJSC_SC_SC_EEENS5_IJNSA_ILi0EEEST_ST_EEEEENS5_IJNS4_10UnderscoreESW_SW_EEEEENS4_23SM90_TMA_LOAD_MULTICASTENS4_14ComposedLayoutINS4_7SwizzleILi3ELi4ELi3EEENS4_18smem_ptr_flag_bitsILi8EEENSR_INS5_IJNSA_ILi8EEESI_EEENS5_IJSI_SC_EEEEEEEvNS4_8identityESZ_S19_vS1A_EENS_8epilogue10collective6detail29Sm90TmaWarpSpecializedAdapterINS1D_15DefaultEpilogueIaSK_SK_NS1C_6thread17LinearCombinationIaLi1EiiLNS1H_9ScaleType4KindE0ELNS_15FloatRoundStyleE2EaEENS1_15EpilogueDefaultEEEEEvvEEEEvNT_6ParamsE,@"STO_CUDA_ENTRY STV_DEFAULT"
_ZN7cutlass13device_kernelINS_4gemm6kernel13GemmUniversalIN4cute5tupleIJiiiiEEENS1_10collective13CollectiveMmaINS1_34MainloopSm90TmaGmmaWarpSpecializedILi3ENS5_IJNS4_1CILi2EEESB_NSA_ILi1EEEEEENS1_32KernelTmaWarpSpecializedPingpongEEENS5_IJNSA_ILi64EEENSA_ILi256EEENSA_ILi128EEEEEEaNS5_IJlSC_lEEEaSK_NS4_8TiledMMAINS4_8MMA_AtomIJNS4_4SM904GMMA27MMA_64x256x32_S32S8S8_SS_TNEEEENS4_6LayoutINS5_IJSC_SC_SC_EEENS5_IJNSA_ILi0EEEST_ST_EEEEENS5_IJNS4_10UnderscoreESW_SW_EEEEENS4_23SM90_TMA_LOAD_MULTICASTENS4_14ComposedLayoutINS4_7SwizzleILi3ELi4ELi3EEENS4_18smem_ptr_flag_bitsILi8EEENSR_INS5_IJNSA_ILi8EEESI_EEENS5_IJSI_SC_EEEEEEEvNS4_8identityESZ_S19_vS1A_EENS_8epilogue10collective6detail29Sm90TmaWarpSpecializedAdapterINS1D_15DefaultEpilogueIaSK_SK_NS1C_6thread17LinearCombinationIaLi1EiiLNS1H_9ScaleType4KindE0ELNS_15FloatRoundStyleE2EaEENS1_15EpilogueDefaultEEEEEvvEEEEvNT_6ParamsE:
[----:B------:R-:W0:Y:S02]  /*0000*/  LDC R1, c[0x0][0x28] ;  /* 0x00000a00ff017b82 */ /* 0x000e240000000800 */
[----:B0-----:R-:W-:Y:S01]  /*0010*/  VIADD R1, R1, 0xfffffff8 ;  /* 0xfffffff801017836 */ /* 0x001fe20000000000 */
[----:B------:R-:W0:Y:S01]  /*0020*/  S2R R4, SR_TID.X ;  /* 0x0000000000047919 */ /* 0x000e220000002100 */
[----:B------:R-:W-:Y:S01]  /*0030*/  ELECT P0, URZ, PT ;  /* 0x00000000003f782f */ /* 0x000fe20003800000 */
[----:B------:R-:W-:Y:S01]  /*0040*/  BSSY B0, `(.L_x_0) ;  /* 0x000000f000007945 */ /* 0x000fe20003800000 */
[--C-:B0-----:R-:W-:Y:S02]  /*0050*/  SHF.R.U32.HI R2, RZ, 0x5, R4.reuse ;  /* 0x00000005ff027819 */ /* 0x101fe40000011604 */
[----:B------:R-:W-:-:S03]  /*0060*/  SHF.R.U32.HI R7, RZ, 0x7, R4 ;  /* 0x00000007ff077819 */ /* 0x000fc60000011604 */
[----:B------:R-:W0:Y:S04]  /*0070*/  SHFL.IDX PT, R5, R2, RZ, 0x1f ;  /* 0x00001fff02057589 */ /* 0x000e2800000e0000 */
[----:B------:R1:W2:Y:S01]  /*0080*/  SHFL.IDX PT, R10, R7, RZ, 0x1f ;  /* 0x00001fff070a7589 */ /* 0x0002a200000e0000 */
[----:B0-----:R-:W-:-:S13]  /*0090*/  ISETP.NE.OR P0, PT, R5, RZ, !P0 ;  /* 0x000000ff0500720c */ /* 0x001fda0004705670 */
[----:B-12---:R-:W-:Y:S05]  /*00a0*/  @P0 BRA `(.L_x_1) ;  /* 0x0000000000200947 */ /* 0x006fea0003800000 */
[----:B------:R-:W-:Y:S02]  /*00b0*/  ULDC.64 UR4, c[0x0][0x198] ;  /* 0x0000660000047ab9 */ /* 0x000fe40000000a00 */
[----:B------:R-:W-:Y:S02]  /*00c0*/  UIADD3 UR6, UP0, UR4, 0xf0, URZ ;  /* 0x000000f004067890 */ /* 0x000fe4000ff1e03f */
[----:B------:R-:W-:Y:S02]  /*00d0*/  UIADD3 UR4, UP1, UR4, 0x1f0, URZ ;  /* 0x000001f004047890 */ /* 0x000fe4000ff3e03f */
[----:B------:R-:W-:Y:S02]  /*00e0*/  UIADD3.X UR7, URZ, UR5, URZ, UP0, !UPT ;  /* 0x000000053f077290 */ /* 0x000fe400087fe43f */
[----:B------:R-:W-:-:S07]  /*00f0*/  UIADD3.X UR5, URZ, UR5, URZ, UP1, !UPT ;  /* 0x000000053f057290 */ /* 0x000fce0008ffe43f */
[----:B------:R0:W-:Y:S02]  /*0100*/  UTMACCTL.PF [UR6] ;  /* 0x00000000060079b9 */ /* 0x0001e40008040000 */
[----:B------:R0:W-:Y:S02]  /*0110*/  UTMACCTL.PF [UR4] ;  /* 0x00000000040079b9 */ /* 0x0001e40008040000 */
[----:B0-----:R-:W-:Y:S01]  /*0120*/  NOP ;  /* 0x0000000000007918 */ /* 0x001fe20000000000 */
.L_x_1:
[----:B------:R-:W-:Y:S05]  /*0130*/  BSYNC B0 ;  /* 0x0000000000007941 */ /* 0x000fea0003800000 */
.L_x_0:
[----:B------:R-:W0:Y:S01]  /*0140*/  SHFL.IDX PT, R8, R2, RZ, 0x1f ;  /* 0x00001fff02087589 */ /* 0x000e2200000e0000 */
[----:B------:R-:W-:-:S04]  /*0150*/  SHF.R.S32.HI R3, RZ, 0x1f, R4 ;  /* 0x0000001fff037819 */ /* 0x000fc80000011404 */
[----:B------:R-:W-:Y:S02]  /*0160*/  LEA.HI R3, R3, R4, RZ, 0x7 ;  /* 0x0000000403037211 */ /* 0x000fe400078f38ff */
[----:B0-----:R-:W-:-:S13]  /*0170*/  ISETP.NE.AND P0, PT, R8, RZ, PT ;  /* 0x000000ff0800720c */ /* 0x001fda0003f05270 */
[----:B------:R-:W-:Y:S05]  /*0180*/  @P0 BRA `(.L_x_2) ;  /* 0x0000000000500947 */ /* 0x000fea0003800000 */
[----:B------:R-:W0:Y:S01]  /*0190*/  S2UR UR8, SR_CgaCtaId ;  /* 0x00000000000879c3 */ /* 0x000e220000008800 */
[----:B------:R-:W-:Y:S01]  /*01a0*/  UMOV UR4, 0x400 ;  /* 0x0000040000047882 */ /* 0x000fe20000000000 */
[----:B------:R-:W-:Y:S01]  /*01b0*/  UMOV UR5, 0x1 ;  /* 0x0000000100057882 */ /* 0x000fe20000000000 */
[----:B------:R-:W-:Y:S01]  /*01c0*/  UMOV UR6, 0x3 ;  /* 0x0000000300067882 */ /* 0x000fe20000000000 */
[----:B------:R-:W-:Y:S01]  /*01d0*/  ELECT P0, URZ, PT ;  /* 0x00000000003f782f */ /* 0x000fe20003800000 */
[----:B------:R-:W-:-:S04]  /*01e0*/  UIADD3 UR6, -UR6, 0x100000, URZ ;  /* 0x0010000006067890 */ /* 0x000fc8000fffe13f */
[----:B------:R-:W-:Y:S02]  /*01f0*/  USHF.L.U32 UR7, UR6, 0xb, URZ ;  /* 0x0000000b06077899 */ /* 0x000fe4000800063f */
[----:B------:R-:W-:Y:S02]  /*0200*/  USHF.L.U32 UR6, UR6, 0x1, URZ ;  /* 0x0000000106067899 */ /* 0x000fe4000800063f */
[----:B0-----:R-:W-:Y:S02]  /*0210*/  ULEA UR8, UR8, UR4, 0x18 ;  /* 0x0000000408087291 */ /* 0x001fe4000f8ec03f */
[----:B------:R-:W-:-:S04]  /*0220*/  UIADD3 UR4, -UR5, 0x100000, URZ ;  /* 0x0010000005047890 */ /* 0x000fc8000fffe13f */
[----:B------:R-:W-:Y:S02]  /*0230*/  USHF.L.U32 UR5, UR4, 0xb, URZ ;  /* 0x0000000b04057899 */ /* 0x000fe4000800063f */
[----:B------:R-:W-:Y:S01]  /*0240*/  USHF.L.U32 UR4, UR4, 0x1, URZ ;  /* 0x0000000104047899 */ /* 0x000fe2000800063f */
[----:B------:R-:W0:Y:S11]  /*0250*/  FENCE.VIEW.ASYNC.S ;  /* 0x00000000000073c6 */ /* 0x000e360000000000 */
[----:B0-----:R0:W1:Y:S01]  /*0260*/  SYNCS.EXCH.64 URZ, [UR8], UR4 ;  /* 0x00000004083f75b2 */ /* 0x0010620008000100 */
[----:B------:R0:W2:Y:S01]  /*0270*/  SYNCS.EXCH.64 URZ, [UR8+0x18], UR6 ;  /* 0x00001806083f75b2 */ /* 0x0000a20008000100 */
[----:B------:R0:W3:Y:S01]  /*0280*/  SYNCS.EXCH.64 URZ, [UR8+0x8], UR4 ;  /* 0x00000804083f75b2 */ /* 0x0000e20008000100 */
[----:B------:R0:W4:Y:S01]  /*0290*/  SYNCS.EXCH.64 URZ, [UR8+0x20], UR6 ;  /* 0x00002006083f75b2 */ /* 0x0001220008000100 */
[----:B------:R0:W0:Y:S01]  /*02a0*/  SYNCS.EXCH.64 URZ, [UR8+0x10], UR4 ;  /* 0x00001004083f75b2 */ /* 0x0000220008000100 */
[----:B------:R0:W0:Y:S01]  /*02b0*/  SYNCS.EXCH.64 URZ, [UR8+0x28], UR6 ;  /* 0x00002806083f75b2 */ /* 0x0000220008000100 */
[----:B------:R-:W-:Y:S01]  /*02c0*/  NOP ;  /* 0x0000000000007918 */ /* 0x000fe20000000000 */
.L_x_2:
[----:B------:R-:W5:Y:S01]  /*02d0*/  SHFL.IDX PT, R13, R2, RZ, 0x1f ;  /* 0x00001fff020d7589 */ /* 0x000f6200000e0000 */
[----:B------:R-:W1:Y:S01]  /*02e0*/  S2UR UR12, SR_CTAID.X ;  /* 0x00000000000c79c3 */ /* 0x000e620000002500 */
[----:B------:R-:W-:Y:S02]  /*02f0*/  LOP3.LUT R3, R3, 0xffffff80, RZ, 0xc0, !PT ;  /* 0xffffff8003037812 */ /* 0x000fe400078ec0ff */
[----:B------:R-:W-:Y:S01]  /*0300*/  ELECT P0, URZ, PT ;  /* 0x00000000003f782f */ /* 0x000fe20003800000 */
[----:B------:R2:W3:Y:S01]  /*0310*/  SHFL.IDX PT, R12, R2, RZ, 0x1f ;  /* 0x00001fff020c7589 */ /* 0x0004e200000e0000 */
[----:B------:R-:W-:Y:S01]  /*0320*/  ELECT P1, URZ, PT ;  /* 0x00000000003f782f */ /* 0x000fe20003820000 */
[----:B------:R-:W-:Y:S01]  /*0330*/  NOP ;  /* 0x0000000000007918 */ /* 0x000fe20000000000 */
[----:B------:R-:W-:Y:S01]  /*0340*/  IMAD.IADD R3, R4, 0x1, -R3 ;  /* 0x0000000104037824 */ /* 0x000fe200078e0a03 */
[----:B------:R-:W4:Y:S01]  /*0350*/  S2R R6, SR_CTAID.Y ;  /* 0x0000000000067919 */ /* 0x000f220000002600 */
[----:B0-----:R-:W-:Y:S01]  /*0360*/  ULDC UR4, c[0x0][0x150] ;  /* 0x0000540000047ab9 */ /* 0x001fe20000000800 */
[----:B------:R-:W0:Y:S01]  /*0370*/  LDC R14, c[0x0][0x144] ;  /* 0x00005100ff0e7b82 */ /* 0x000e220000000800 */
[----:B------:R-:W-:Y:S01]  /*0380*/  UMOV UR11, 0x80 ;  /* 0x00000080000b7882 */ /* 0x000fe20000000000 */
[----:B------:R-:W-:Y:S01]  /*0390*/  SHF.R.S32.HI R0, RZ, 0x1f, R3 ;  /* 0x0000001fff007819 */ /* 0x000fe20000011403 */
[----:B------:R-:W-:Y:S01]  /*03a0*/  NOP ;  /* 0x0000000000007918 */ /* 0x000fe20000000000 */
[C---:B------:R-:W-:Y:S01]  /*03b0*/  VIADD R35, R10.reuse, 0xffffffff ;  /* 0xffffffff0a237836 */ /* 0x040fe20000000000 */
[----:B------:R-:W-:Y:S01]  /*03c0*/  ISETP.NE.AND P4, PT, R10, RZ, PT ;  /* 0x000000ff0a00720c */ /* 0x000fe20003f85270 */
[----:B------:R-:W-:Y:S01]  /*03d0*/  IMAD.MOV.U32 R154, RZ, RZ, 0x1 ;  /* 0x00000001ff9a7424 */ /* 0x000fe200078e00ff */
[----:B------:R-:W-:Y:S01]  /*03e0*/  LEA.HI R9, R0, R3, RZ, 0x3 ;  /* 0x0000000300097211 */ /* 0x000fe200078f18ff */
[----:B------:R-:W0:Y:S01]  /*03f0*/  LDC R15, c[0x0][0x140] ;  /* 0x00005000ff0f7b82 */ /* 0x000e220000000800 */
[----:B------:R-:W-:-:S02]  /*0400*/  ISETP.GE.U32.AND P6, PT, R35, 0x2, PT ;  /* 0x000000022300780c */ /* 0x000fc40003fc6070 */
[--C-:B------:R-:W-:Y:S02]  /*0410*/  SHF.R.S32.HI R11, RZ, 0x3, R9.reuse ;  /* 0x00000003ff0b7819 */ /* 0x100fe40000011409 */
[----:B--2---:R-:W-:Y:S02]  /*0420*/  SHF.R.S32.HI R2, RZ, 0x1f, R9 ;  /* 0x0000001fff027819 */ /* 0x004fe40000011409 */
[----:B------:R-:W-:Y:S01]  /*0430*/  SHF.R.S32.HI R9, RZ, 0x1f, R8 ;  /* 0x0000001fff097819 */ /* 0x000fe20000011408 */
[----:B------:R-:W2:Y:S01]  /*0440*/  LDC R25, c[0x0][0x148] ;  /* 0x00005200ff197b82 */ /* 0x000ea20000000800 */
[----:B-----5:R-:W-:Y:S02]  /*0450*/  ISETP.NE.OR P0, PT, R13, RZ, !P0 ;  /* 0x000000ff0d00720c */ /* 0x020fe40004705670 */
[----:B-1----:R-:W-:Y:S02]  /*0460*/  I2FP.F32.U32 R13, UR12 ;  /* 0x0000000c000d7c45 */ /* 0x002fe40008201000 */
[----:B------:R-:W-:-:S02]  /*0470*/  LEA.HI R2, R2, R11, RZ, 0x2 ;  /* 0x0000000b02027211 */ /* 0x000fc400078f10ff */
[----:B------:R-:W-:Y:S01]  /*0480*/  LEA.HI R9, R9, R8, RZ, 0x2 ;  /* 0x0000000809097211 */ /* 0x000fe200078f10ff */
[----:B------:R-:W-:Y:S01]  /*0490*/  FMUL R13, R13, UR4 ;  /* 0x000000040d0d7c20 */ /* 0x000fe20008400000 */
[----:B---3--:R-:W-:Y:S01]  /*04a0*/  ISETP.NE.OR P1, PT, R12, RZ, !P1 ;  /* 0x000000ff0c00720c */ /* 0x008fe20004f25670 */
[----:B------:R-:W-:Y:S01]  /*04b0*/  ULDC UR4, c[0x0][0x154] ;  /* 0x0000550000047ab9 */ /* 0x000fe20000000800 */
[----:B------:R-:W-:Y:S02]  /*04c0*/  LOP3.LUT R12, R2, 0xfffffffc, RZ, 0xc0, !PT ;  /* 0xfffffffc020c7812 */ /* 0x000fe400078ec0ff */
[----:B------:R-:W-:Y:S01]  /*04d0*/  LOP3.LUT R9, R9, 0x3ffffffc, RZ, 0xc0, !PT ;  /* 0x3ffffffc09097812 */ /* 0x000fe200078ec0ff */
[----:B------:R-:W1:Y:S01]  /*04e0*/  F2I.U32.TRUNC.NTZ R13, R13 ;  /* 0x0000000d000d7305 */ /* 0x000e62000020f000 */
[----:B------:R-:W-:Y:S01]  /*04f0*/  VOTEU.ALL UP1, P0 ;  /* 0x00000000003f7886 */ /* 0x000fe20000020000 */
[----:B------:R-:W-:Y:S01]  /*0500*/  IMAD.IADD R12, R11, 0x1, -R12 ;  /* 0x000000010b0c7824 */ /* 0x000fe200078e0a0c */
[----:B----4-:R-:W-:Y:S01]  /*0510*/  I2FP.F32.U32 R11, R6 ;  /* 0x00000006000b7245 */ /* 0x010fe20000201000 */
[----:B------:R-:W-:Y:S01]  /*0520*/  IMAD.IADD R9, R8, 0x1, -R9 ;  /* 0x0000000108097824 */ /* 0x000fe200078e0a09 */
[----:B------:R-:W-:Y:S01]  /*0530*/  SHF.R.S32.HI R2, RZ, 0x1f, R5 ;  /* 0x0000001fff027819 */ /* 0x000fe20000011405 */
[----:B------:R-:W3:Y:S01]  /*0540*/  @!UP1 S2UR UR7, SR_CgaCtaId ;  /* 0x00000000000799c3 */ /* 0x000ee20000008800 */
[----:B------:R-:W-:Y:S01]  /*0550*/  @!UP1 UMOV UR6, 0x400 ;  /* 0x0000040000069882 */ /* 0x000fe20000000000 */
[----:B------:R-:W-:Y:S01]  /*0560*/  IMAD R9, R9, 0x4, R12 ;  /* 0x0000000409097824 */ /* 0x000fe200078e020c */
[----:B------:R-:W-:Y:S01]  /*0570*/  VOTEU.ALL UP2, P1 ;  /* 0x00000000003f7886 */ /* 0x000fe20000840000 */
[----:B------:R-:W-:Y:S01]  /*0580*/  FMUL R11, R11, UR4 ;  /* 0x000000040b0b7c20 */ /* 0x000fe20008400000 */
[----:B------:R-:W-:Y:S01]  /*0590*/  LEA.HI R2, R2, R5, RZ, 0x2 ;  /* 0x0000000502027211 */ /* 0x000fe200078f10ff */
[----:B------:R-:W-:Y:S01]  /*05a0*/  UMOV UR4, 0x20 ;  /* 0x0000002000047882 */ /* 0x000fe20000000000 */
[----:B------:R-:W-:Y:S01]  /*05b0*/  LEA.HI R8, R9, R9, RZ, 0x1 ;  /* 0x0000000909087211 */ /* 0x000fe200078f08ff */
[----:B------:R-:W4:Y:S01]  /*05c0*/  @!UP2 S2UR UR10, SR_CgaCtaId ;  /* 0x00000000000aa9c3 */ /* 0x000f220000008800 */
[----:B-1----:R-:W-:Y:S01]  /*05d0*/  IMAD.MOV R13, RZ, RZ, -R13 ;  /* 0x000000ffff0d7224 */ /* 0x002fe200078e0a0d */
[----:B------:R-:W1:Y:S01]  /*05e0*/  F2I.U32.TRUNC.NTZ R11, R11 ;  /* 0x0000000b000b7305 */ /* 0x000e62000020f000 */
[----:B------:R-:W-:Y:S01]  /*05f0*/  LOP3.LUT R8, R8, 0xfffffffe, RZ, 0xc0, !PT ;  /* 0xfffffffe08087812 */ /* 0x000fe200078ec0ff */
[----:B------:R-:W-:-:S04]  /*0600*/  @!UP1 UIADD3 UR4, -UR4, 0x100000, URZ ;  /* 0x0010000004049890 */ /* 0x000fc8000fffe13f */
[----:B------:R-:W-:Y:S02]  /*0610*/  @!UP1 USHF.L.U32 UR5, UR4, 0xb, URZ ;  /* 0x0000000b04059899 */ /* 0x000fe4000800063f */
[----:B------:R-:W-:Y:S01]  /*0620*/  @!UP1 USHF.L.U32 UR4, UR4, 0x1, URZ ;  /* 0x0000000104049899 */ /* 0x000fe2000800063f */
[----:B0-----:R-:W-:Y:S01]  /*0630*/  IMAD R21, R14, R13, UR12 ;  /* 0x0000000c0e157e24 */ /* 0x001fe2000f8e020d */
[----:B------:R-:W-:Y:S01]  /*0640*/  LOP3.LUT R2, R2, 0xfffffffc, RZ, 0xc0, !PT ;  /* 0xfffffffc02027812 */ /* 0x000fe200078ec0ff */
[----:B------:R-:W-:Y:S01]  /*0650*/  @!UP2 UMOV UR9, 0x400 ;  /* 0x000004000009a882 */ /* 0x000fe20000000000 */
[----:B------:R-:W-:Y:S01]  /*0660*/  IMAD.IADD R8, R9, 0x1, -R8 ;  /* 0x0000000109087824 */ /* 0x000fe200078e0a08 */
[----:B------:R-:W-:Y:S01]  /*0670*/  VOTEU.ALL UP3, P1 ;  /* 0x00000000003f7886 */ /* 0x000fe20000860000 */
[----:B------:R-:W-:Y:S01]  /*0680*/  VOTEU.ALL UP4, P1 ;  /* 0x00000000003f7886 */ /* 0x000fe20000880000 */
[----:B------:R-:W-:Y:S01]  /*0690*/  IMAD.IADD R5, R5, 0x1, -R2 ;  /* 0x0000000105057824 */ /* 0x000fe200078e0a02 */
[----:B------:R-:W-:Y:S01]  /*06a0*/  VOTEU.ALL UP5, P1 ;  /* 0x00000000003f7886 */ /* 0x000fe200008a0000 */
[----:B------:R-:W-:Y:S01]  /*06b0*/  ISETP.NE.AND P3, PT, R8, R21, PT ;  /* 0x000000150800720c */ /* 0x000fe20003f65270 */
[----:B------:R-:W-:Y:S01]  /*06c0*/  IMAD.SHL.U32 R2, R9, 0x4, RZ ;  /* 0x0000000409027824 */ /* 0x000fe200078e00ff */
[----:B------:R-:W-:Y:S01]  /*06d0*/  ISETP.EQ.U32.AND P2, PT, R15, 0x1, PT ;  /* 0x000000010f00780c */ /* 0x000fe20003f42070 */
[----:B---3--:R-:W-:Y:S01]  /*06e0*/  @!UP1 ULEA UR8, UR7, UR6, 0x18 ;  /* 0x0000000607089291 */ /* 0x008fe2000f8ec03f */
[----:B-1----:R-:W-:Y:S01]  /*06f0*/  IMAD.MOV R20, RZ, RZ, -R11 ;  /* 0x000000ffff147224 */ /* 0x002fe200078e0a0b */
[----:B------:R-:W-:-:S04]  /*0700*/  @!UP2 UIADD3 UR6, -UR11, 0x100000, URZ ;  /* 0x001000000b06a890 */ /* 0x000fc8000fffe13f */
[----:B------:R-:W-:Y:S02]  /*0710*/  @!UP2 USHF.L.U32 UR7, UR6, 0xb, URZ ;  /* 0x0000000b0607a899 */ /* 0x000fe4000800063f */
[----:B------:R-:W-:Y:S01]  /*0720*/  @!UP2 USHF.L.U32 UR6, UR6, 0x1, URZ ;  /* 0x000000010606a899 */ /* 0x000fe2000800063f */
[----:B------:R-:W-:Y:S01]  /*0730*/  LOP3.LUT R155, R9, 0xc, R2, 0x78, !PT ;  /* 0x0000000c099b7812 */ /* 0x000fe200078e7802 */
[----:B------:R-:W-:Y:S01]  /*0740*/  VOTEU.ALL UP0, P0 ;  /* 0x00000000003f7886 */ /* 0x000fe20000000000 */
[----:B------:R-:W-:Y:S01]  /*0750*/  VOTEU.ALL UP1, P0 ;  /* 0x00000000003f7886 */ /* 0x000fe20000020000 */
[----:B--2---:R-:W-:Y:S01]  /*0760*/  IMAD R9, R25, R20, R6 ;  /* 0x0000001419097224 */ /* 0x004fe200078e0206 */
[----:B------:R-:W-:Y:S01]  /*0770*/  LOP3.LUT P0, RZ, R3, 0x7, RZ, 0xc0, !PT ;  /* 0x0000000703ff7812 */ /* 0x000fe2000780c0ff */
[----:B----4-:R-:W-:Y:S01]  /*0780*/  @!UP2 ULEA UR9, UR10, UR9, 0x18 ;  /* 0x000000090a09a291 */ /* 0x010fe2000f8ec03f */
[----:B------:R0:W1:Y:S01]  /*0790*/  SHFL.IDX PT, R14, R7, RZ, 0x1f ;  /* 0x00001fff070e7589 */ /* 0x00006200000e0000 */
[----:B------:R-:W-:Y:S01]  /*07a0*/  VOTEU.ALL UP2, P1 ;  /* 0x00000000003f7886 */ /* 0x000fe20000840000 */
[----:B------:R-:W-:-:S02]  /*07b0*/  @P3 LEA.HI R2, R155, R155, RZ, 0x1 ;  /* 0x0000009b9b023211 */ /* 0x000fc400078f08ff */
[----:B------:R-:W2:Y:S02]  /*07c0*/  FENCE.VIEW.ASYNC.S ;  /* 0x00000000000073c6 */ /* 0x000ea40000000000 */
[----:B--2---:R0:W2:Y:S01]  /*07d0*/  @!UP0 SYNCS.EXCH.64 URZ, [UR8+0x60], UR4 ;  /* 0x00006004083f85b2 */ /* 0x0040a20008000100 */
[C---:B------:R-:W-:Y:S02]  /*07e0*/  ISETP.NE.AND P1, PT, R5.reuse, 0x3, PT ;  /* 0x000000030500780c */ /* 0x040fe40003f25270 */
[----:B------:R-:W-:Y:S02]  /*07f0*/  @P3 SHF.R.S32.HI R2, RZ, 0x1, R2 ;  /* 0x00000001ff023819 */ /* 0x000fe40000011402 */
[----:B------:R-:W-:Y:S02]  /*0800*/  ISETP.EQ.OR P1, PT, R5, RZ, !P1 ;  /* 0x000000ff0500720c */ /* 0x000fe40004f22670 */
[----:B------:R-:W-:Y:S02]  /*0810*/  @P3 ISETP.NE.AND P5, PT, R2, R9, PT ;  /* 0x000000090200320c */ /* 0x000fe40003fa5270 */
[----:B------:R-:W-:-:S02]  /*0820*/  ISETP.LT.U32.AND P0, PT, R155, 0x4, !P0 ;  /* 0x000000049b00780c */ /* 0x000fc40004701070 */
[----:B------:R-:W-:Y:S02]  /*0830*/  ISETP.EQ.AND P1, PT, R10, RZ, P1 ;  /* 0x000000ff0a00720c */ /* 0x000fe40000f22270 */
[----:B------:R-:W-:Y:S02]  /*0840*/  SEL R9, RZ, 0x1, !P0 ;  /* 0x00000001ff097807 */ /* 0x000fe40004000000 */
[----:B------:R-:W-:Y:S01]  /*0850*/  @P3 SEL R154, RZ, 0x1, P5 ;  /* 0x00000001ff9a3807 */ /* 0x000fe20002800000 */
[----:B------:R0:W3:Y:S01]  /*0860*/  @!UP1 SYNCS.EXCH.64 URZ, [UR8+0x68], UR4 ;  /* 0x00006804083f95b2 */ /* 0x0000e20008000100 */
[----:B------:R-:W-:Y:S01]  /*0870*/  NOP ;  /* 0x0000000000007918 */ /* 0x000fe20000000000 */
[----:B------:R-:W-:Y:S02]  /*0880*/  SEL R16, RZ, 0x1, !P1 ;  /* 0x00000001ff107807 */ /* 0x000fe40004800000 */
[----:B------:R-:W-:Y:S02]  /*0890*/  LOP3.LUT R154, R154, R9, RZ, 0xc0, !PT ;  /* 0x000000099a9a7212 */ /* 0x000fe400078ec0ff */
[----:B------:R-:W-:Y:S01]  /*08a0*/  SEL R16, R16, 0x2, P6 ;  /* 0x0000000210107807 */ /* 0x000fe20003000000 */
[----:B------:R0:W4:Y:S01]  /*08b0*/  @!UP2 SYNCS.EXCH.64 URZ, [UR9+0x40], UR6 ;  /* 0x00004006093fa5b2 */ /* 0x0001220008000100 */
[----:B------:R0:W0:Y:S01]  /*08c0*/  @!UP3 SYNCS.EXCH.64 URZ, [UR9+0x48], UR6 ;  /* 0x00004806093fb5b2 */ /* 0x0000220008000100 */
[----:B------:R0:W0:Y:S01]  /*08d0*/  @!UP4 SYNCS.EXCH.64 URZ, [UR9+0x50], UR6 ;  /* 0x00005006093fc5b2 */ /* 0x0000220008000100 */
[----:B------:R0:W0:Y:S01]  /*08e0*/  @!UP5 SYNCS.EXCH.64 URZ, [UR9+0x58], UR6 ;  /* 0x00005806093fd5b2 */ /* 0x0000220008000100 */
[----:B------:R-:W-:Y:S01]  /*08f0*/  NOP ;  /* 0x0000000000007918 */ /* 0x000fe20000000000 */
[----:B-12---:R-:W-:Y:S05]  /*0900*/  @!P2 BRA `(.L_x_3) ;  /* 0x000000000008a947 */ /* 0x006fea0003800000 */
[----:B0--34-:R-:W-:Y:S01]  /*0910*/  UCGABAR_ARV ;  /* 0x00000000000079c7 */ /* 0x019fe20008000000 */
[----:B------:R-:W-:Y:S05]  /*0920*/  BRA `(.L_x_4) ;  /* 0x0000000000047947 */ /* 0x000fea0003800000 */
.L_x_3:
[----:B0--34-:R-:W-:Y:S01]  /*0930*/  NOP ;  /* 0x0000000000007918 */ /* 0x019fe20000000000 */
.L_x_4:
[----:B------:R-:W-:Y:S01]  /*0940*/  ULDC.64 UR4, c[0x0][0x598] ;  /* 0x0001660000047ab9 */ /* 0x000fe20000000a00 */
[----:B------:R-:W-:Y:S01]  /*0950*/  ULDC.64 UR36, c[0x0][0x208] ;  /* 0x0000820000247ab9 */ /* 0x000fe20000000a00 */
[----:B------:R-:W-:-:S04]  /*0960*/  ISETP.NE.U32.AND P0, PT, RZ, UR4, PT ;  /* 0x00000004ff007c0c */ /* 0x000fc8000bf05070 */
[----:B------:R-:W-:-:S13]  /*0970*/  ISETP.NE.AND.EX P0, PT, RZ, UR5, PT, P0 ;  /* 0x00000005ff007c0c */ /* 0x000fda000bf05300 */
[----:B------:R-:W-:Y:S05]  /*0980*/  @!P0 BRA `(.L_x_5) ;  /* 0x00000000001c8947 */ /* 0x000fea0003800000 */
[----:B------:R-:W0:Y:S02]  /*0990*/  LDC.64 R8, c[0x0][0x598] ;  /* 0x00016600ff087b82 */ /* 0x000e240000000a00 */
[----:B0-----:R-:W2:Y:S02]  /*09a0*/  LDG.E.64 R8, desc[UR36][R8.64] ;  /* 0x0000002408087981 */ /* 0x001ea4000c1e1b00 */
[----:B--2---:R-:W-:-:S04]  /*09b0*/  ISETP.NE.U32.AND P0, PT, R8, RZ, PT ;  /* 0x000000ff0800720c */ /* 0x004fc80003f05070 */
[----:B------:R-:W-:-:S13]  /*09c0*/  ISETP.NE.AND.EX P0, PT, R9, RZ, PT, P0 ;  /* 0x000000ff0900720c */ /* 0x000fda0003f05300 */
[----:B------:R-:W-:Y:S05]  /*09d0*/  @!P0 BRA `(.L_x_5) ;  /* 0x0000000000088947 */ /* 0x000fea0003800000 */
[----:B------:R0:W5:Y:S01]  /*09e0*/  LD.E R153, desc[UR36][R8.64] ;  /* 0x0000002408997980 */ /* 0x000162000c101900 */
[----:B------:R-:W-:Y:S05]  /*09f0*/  BRA `(.L_x_6) ;  /* 0x0000000000247947 */ /* 0x000fea0003800000 */
.L_x_5:
[----:B------:R-:W-:Y:S02]  /*0a00*/  ULDC.64 UR4, c[0x0][0x588] ;  /* 0x0001620000047ab9 */ /* 0x000fe40000000a00 */
[----:B------:R-:W-:-:S04]  /*0a10*/  ISETP.NE.U32.AND P0, PT, RZ, UR4, PT ;  /* 0x00000004ff007c0c */ /* 0x000fc8000bf05070 */
[----:B------:R-:W-:-:S13]  /*0a20*/  ISETP.NE.AND.EX P0, PT, RZ, UR5, PT, P0 ;  /* 0x00000005ff007c0c */ /* 0x000fda000bf05300 */
[----:B------:R-:W-:Y:S05]  /*0a30*/  @!P0 BRA `(.L_x_7) ;  /* 0x00000000000c8947 */ /* 0x000fea0003800000 */
[----:B------:R-:W0:Y:S02]  /*0a40*/  LDC.64 R8, c[0x0][0x588] ;  /* 0x00016200ff087b82 */ /* 0x000e240000000a00 */
[----:B0-----:R1:W5:Y:S01]  /*0a50*/  LDG.E R153, desc[UR36][R8.64] ;  /* 0x0000002408997981 */ /* 0x001362000c1e1900 */
[----:B------:R-:W-:Y:S05]  /*0a60*/  BRA `(.L_x_6) ;  /* 0x0000000000087947 */ /* 0x000fea0003800000 */
.L_x_7:
[----:B------:R-:W-:Y:S02]  /*0a70*/  ULDC UR4, c[0x0][0x580] ;  /* 0x0001600000047ab9 */ /* 0x000fe40000000800 */
[----:B------:R-:W-:-:S07]  /*0a80*/  IMAD.U32 R153, RZ, RZ, UR4 ;  /* 0x00000004ff997e24 */ /* 0x000fce000f8e00ff */
.L_x_6:
[----:B------:R-:W-:Y:S02]  /*0a90*/  ULDC.64 UR4, c[0x0][0x5a0] ;  /* 0x0001680000047ab9 */ /* 0x000fe40000000a00 */
[----:B------:R-:W-:-:S04]  /*0aa0*/  ISETP.NE.U32.AND P0, PT, RZ, UR4, PT ;  /* 0x00000004ff007c0c */ /* 0x000fc8000bf05070 */
[----:B------:R-:W-:-:S13]  /*0ab0*/  ISETP.NE.AND.EX P0, PT, RZ, UR5, PT, P0 ;  /* 0x00000005ff007c0c */ /* 0x000fda000bf05300 */
[----:B------:R-:W-:Y:S05]  /*0ac0*/  @!P0 BRA `(.L_x_8) ;  /* 0x00000000001c8947 */ /* 0x000fea0003800000 */
[----:B01----:R-:W0:Y:S02]  /*0ad0*/  LDC.64 R8, c[0x0][0x5a0] ;  /* 0x00016800ff087b82 */ /* 0x003e240000000a00 */
[----:B0-----:R-:W2:Y:S02]  /*0ae0*/  LDG.E.64 R8, desc[UR36][R8.64] ;  /* 0x0000002408087981 */ /* 0x001ea4000c1e1b00 */
[----:B--2---:R-:W-:-:S04]  /*0af0*/  ISETP.NE.U32.AND P0, PT, R8, RZ, PT ;  /* 0x000000ff0800720c */ /* 0x004fc80003f05070 */
[----:B------:R-:W-:-:S13]  /*0b00*/  ISETP.NE.AND.EX P0, PT, R9, RZ, PT, P0 ;  /* 0x000000ff0900720c */ /* 0x000fda0003f05300 */
[----:B------:R-:W-:Y:S05]  /*0b10*/  @!P0 BRA `(.L_x_8) ;  /* 0x0000000000088947 */ /* 0x000fea0003800000 */
[----:B------:R0:W5:Y:S01]  /*0b20*/  LD.E R152, desc[UR36][R8.64] ;  /* 0x0000002408987980 */ /* 0x000162000c101900 */
[----:B------:R-:W-:Y:S05]  /*0b30*/  BRA `(.L_x_9) ;  /* 0x0000000000247947 */ /* 0x000fea0003800000 */
.L_x_8:
[----:B------:R-:W-:Y:S02]  /*0b40*/  ULDC.64 UR4, c[0x0][0x590] ;  /* 0x0001640000047ab9 */ /* 0x000fe40000000a00 */
[----:B------:R-:W-:-:S04]  /*0b50*/  ISETP.NE.U32.AND P0, PT, RZ, UR4, PT ;  /* 0x00000004ff007c0c */ /* 0x000fc8000bf05070 */
[----:B------:R-:W-:-:S13]  /*0b60*/  ISETP.NE.AND.EX P0, PT, RZ, UR5, PT, P0 ;  /* 0x00000005ff007c0c */ /* 0x000fda000bf05300 */
[----:B------:R-:W-:Y:S05]  /*0b70*/  @!P0 BRA `(.L_x_10) ;  /* 0x00000000000c8947 */ /* 0x000fea0003800000 */
[----:B01----:R-:W0:Y:S02]  /*0b80*/  LDC.64 R8, c[0x0][0x590] ;  /* 0x00016400ff087b82 */ /* 0x003e240000000a00 */
[----:B0-----:R1:W5:Y:S01]  /*0b90*/  LDG.E R152, desc[UR36][R8.64] ;  /* 0x0000002408987981 */ /* 0x001362000c1e1900 */
[----:B------:R-:W-:Y:S05]  /*0ba0*/  BRA `(.L_x_9) ;  /* 0x0000000000087947 */ /* 0x000fea0003800000 */
.L_x_10:
[----:B------:R-:W-:Y:S02]  /*0bb0*/  ULDC UR4, c[0x0][0x584] ;  /* 0x0001610000047ab9 */ /* 0x000fe40000000800 */
[----:B------:R-:W-:-:S07]  /*0bc0*/  IMAD.U32 R152, RZ, RZ, UR4 ;  /* 0x00000004ff987e24 */ /* 0x000fce000f8e00ff */
.L_x_9:
[----:B------:R-:W2:Y:S01]  /*0bd0*/  LDC R2, c[0x0][0x65c] ;  /* 0x00019700ff027b82 */ /* 0x000ea20000000800 */
[----:B------:R-:W-:Y:S01]  /*0be0*/  ULDC UR6, c[0x0][0x28c] ;  /* 0x0000a30000067ab9 */ /* 0x000fe20000000800 */
[----:B------:R-:W-:Y:S01]  /*0bf0*/  ISETP.NE.AND P0, PT, R10, 0x2, PT ;  /* 0x000000020a00780c */ /* 0x000fe20003f05270 */
[----:B------:R-:W-:Y:S01]  /*0c00*/  UIADD3 UR6, UR6, 0x7f, URZ ;  /* 0x0000007f06067890 */ /* 0x000fe2000fffe03f */
[----:B01----:R-:W-:Y:S01]  /*0c10*/  IMAD.U32 R8, RZ, RZ, UR12 ;  /* 0x0000000cff087e24 */ /* 0x003fe2000f8e00ff */
[----:B------:R-:W-:Y:S01]  /*0c20*/  UMOV UR38, URZ ;  /* 0x0000003f00267c82 */ /* 0x000fe20008000000 */
[----:B------:R-:W-:Y:S01]  /*0c30*/  IMAD.MOV.U32 R9, RZ, RZ, RZ ;  /* 0x000000ffff097224 */ /* 0x000fe200078e00ff */
[----:B------:R-:W-:Y:S01]  /*0c40*/  USHF.R.S32.HI UR7, URZ, 0x1f, UR6 ;  /* 0x0000001f3f077899 */ /* 0x000fe20008011406 */
[----:B------:R-:W-:Y:S01]  /*0c50*/  UMOV UR39, URZ ;  /* 0x0000003f00277c82 */ /* 0x000fe20008000000 */
[----:B------:R-:W-:Y:S02]  /*0c60*/  ULDC.64 UR8, c[0x0][0x650] ;  /* 0x0001940000087ab9 */ /* 0x000fe40000000a00 */
[----:B------:R-:W-:-:S04]  /*0c70*/  ULEA.HI UR7, UR7, UR6, URZ, 0x7 ;  /* 0x0000000607077291 */ /* 0x000fc8000f8f383f */
[----:B------:R-:W-:Y:S01]  /*0c80*/  USHF.R.S32.HI UR40, URZ, 0x7, UR7 ;  /* 0x000000073f287899 */ /* 0x000fe20008011407 */
[----:B--2---:R-:W-:-:S13]  /*0c90*/  ISETP.NE.AND P1, PT, R2, 0x1, PT ;  /* 0x000000010200780c */ /* 0x004fda0003f25270 */
[----:B------:R-:W0:Y:S01]  /*0ca0*/  @P1 LDC R19, c[0x0][0x10] ;  /* 0x00000400ff131b82 */ /* 0x000e220000000800 */
[----:B------:R-:W-:Y:S02]  /*0cb0*/  @P1 IMAD.MOV.U32 R7, RZ, RZ, RZ ;  /* 0x000000ffff071224 */ /* 0x000fe400078e00ff */
[----:B------:R-:W-:-:S05]  /*0cc0*/  @P1 IMAD.MOV.U32 R17, RZ, RZ, RZ ;  /* 0x000000ffff111224 */ /* 0x000fca00078e00ff */
[----:B------:R-:W1:Y:S01]  /*0cd0*/  @!P1 LDC R11, c[0x0][0xc] ;  /* 0x00000300ff0b9b82 */ /* 0x000e620000000800 */
[----:B------:R-:W-:Y:S01]  /*0ce0*/  ULDC UR4, c[0x0][0xc] ;  /* 0x0000030000047ab9 */ /* 0x000fe20000000800 */
[----:B------:R-:W-:Y:S02]  /*0cf0*/  ULDC UR5, c[0x0][0x10] ;  /* 0x0000040000057ab9 */ /* 0x000fe40000000800 */
[----:B------:R-:W-:-:S04]  /*0d00*/  UIMAD.WIDE.U32 UR4, UR4, UR5, URZ ;  /* 0x00000005040472a5 */ /* 0x000fc8000f8e003f */
[----:B------:R-:W2:Y:S01]  /*0d10*/  LDC R2, c[0x0][0x14] ;  /* 0x00000500ff027b82 */ /* 0x000ea20000000800 */
[----:B0-----:R-:W-:-:S04]  /*0d20*/  @P1 IMAD.WIDE.U32 R18, R19, UR12, R6 ;  /* 0x0000000c13121c25 */ /* 0x001fc8000f8e0006 */
[----:B------:R-:W-:Y:S02]  /*0d30*/  @P1 IMAD.IADD R17, R19, 0x1, R17 ;  /* 0x0000000113111824 */ /* 0x000fe400078e0211 */
[----:B-1----:R-:W-:-:S04]  /*0d40*/  @!P1 IMAD.WIDE.U32 R8, R6, R11, R8 ;  /* 0x0000000b06089225 */ /* 0x002fc800078e0008 */
[----:B------:R-:W-:Y:S02]  /*0d50*/  @!P1 IMAD.MOV.U32 R18, RZ, RZ, R8 ;  /* 0x000000ffff129224 */ /* 0x000fe400078e0008 */
[----:B------:R-:W-:Y:S02]  /*0d60*/  @!P1 IMAD.MOV.U32 R17, RZ, RZ, R9 ;  /* 0x000000ffff119224 */ /* 0x000fe400078e0009 */
[----:B--2---:R-:W-:-:S04]  /*0d70*/  IMAD.WIDE.U32 R12, R2, UR4, RZ ;  /* 0x00000004020c7c25 */ /* 0x004fc8000f8e00ff */
[----:B------:R-:W-:Y:S01]  /*0d80*/  IMAD R23, R2, UR5, RZ ;  /* 0x0000000502177c24 */ /* 0x000fe2000f8e02ff */
[----:B------:R0:W-:Y:S03]  /*0d90*/  STL.64 [R1], R12 ;  /* 0x0000000c01007387 */ /* 0x0001e60000100a00 */
[----:B------:R-:W-:Y:S01]  /*0da0*/  IMAD.IADD R23, R13, 0x1, R23 ;  /* 0x000000010d177824 */ /* 0x000fe200078e0217 */
[----:B------:R-:W-:Y:S06]  /*0db0*/  @P0 BRA `(.L_x_11) ;  /* 0x0000000000200947 */ /* 0x000fec0003800000 */
[----:B------:R-:W-:Y:S01]  /*0dc0*/  UISETP.GE.U32.AND UP0, UPT, UR40, 0x3, UPT ;  /* 0x000000032800788c */ /* 0x000fe2000bf06070 */
[----:B------:R-:W-:Y:S01]  /*0dd0*/  IADD3 R18, P0, R18, R12, RZ ;  /* 0x0000000c12127210 */ /* 0x000fe20007f1e0ff */
[----:B------:R-:W-:Y:S01]  /*0de0*/  UIMAD.WIDE.U32 UR4, UR40, -0x55555555, URZ ;  /* 0xaaaaaaab280478a5 */ /* 0x000fe2000f8e003f */
[----:B------:R-:W-:-:S03]  /*0df0*/  UMOV UR39, URZ ;  /* 0x0000003f00277c82 */ /* 0x000fc60008000000 */
[----:B------:R-:W-:Y:S01]  /*0e00*/  USHF.R.U32.HI UR4, URZ, 0x1, UR5 ;  /* 0x000000013f047899 */ /* 0x000fe20008011605 */
[----:B------:R-:W-:-:S03]  /*0e10*/  IMAD.X R17, R23, 0x1, R17, P0 ;  /* 0x0000000117117824 */ /* 0x000fc600000e0611 */
[----:B------:R-:W-:Y:S02]  /*0e20*/  UIMAD UR38, UR4, -0x3, UR40 ;  /* 0xfffffffd042678a4 */ /* 0x000fe4000f8e0228 */
[----:B------:R-:W-:-:S12]  /*0e30*/  @UP0 ULOP3.LUT UR39, UR4, 0x1, URZ, 0xc0, !UPT ;  /* 0x0000000104270892 */ /* 0x000fd8000f8ec03f */
.L_x_11:
[----:B------:R-:W-:Y:S01]  /*0e40*/  ISETP.GE.U32.AND P0, PT, R18, UR8, PT ;  /* 0x0000000812007c0c */ /* 0x000fe2000bf06070 */
[----:B------:R-:W-:Y:S01]  /*0e50*/  IMAD.MOV.U32 R19, RZ, RZ, -0x1 ;  /* 0xffffffffff137424 */ /* 0x000fe200078e00ff */
[----:B------:R-:W-:Y:S01]  /*0e60*/  PRMT R8, RZ, 0x7610, R8 ;  /* 0x00007610ff087816 */ /* 0x000fe20000000008 */
[----:B------:R-:W-:Y:S01]  /*0e70*/  IMAD.MOV.U32 R22, RZ, RZ, -0x1 ;  /* 0xffffffffff167424 */ /* 0x000fe200078e00ff */
[----:B------:R-:W-:Y:S01]  /*0e80*/  ISETP.GE.U32.AND.EX P0, PT, R17, UR9, PT, P0 ;  /* 0x0000000911007c0c */ /* 0x000fe2000bf06100 */
[----:B------:R-:W-:-:S12]  /*0e90*/  IMAD.MOV.U32 R2, RZ, RZ, -0x1 ;  /* 0xffffffffff027424 */ /* 0x000fd800078e00ff */
[----:B------:R-:W-:Y:S05]  /*0ea0*/  @P0 BRA `(.L_x_12) ;  /* 0x00000004002c0947 */ /* 0x000fea0003800000 */
[----:B------:R-:W1:Y:S01]  /*0eb0*/  LDC.64 R26, c[0x0][0x628] ;  /* 0x00018a00ff1a7b82 */ /* 0x000e620000000a00 */
[----:B------:R-:W-:Y:S02]  /*0ec0*/  IMAD.MOV.U32 R8, RZ, RZ, R18 ;  /* 0x000000ffff087224 */ /* 0x000fe400078e0012 */
[----:B------:R-:W-:-:S05]  /*0ed0*/  IMAD.MOV.U32 R9, RZ, RZ, R17 ;  /* 0x000000ffff097224 */ /* 0x000fca00078e0011 */
[----:B------:R-:W2:Y:S08]  /*0ee0*/  LDC R2, c[0x0][0x630] ;  /* 0x00018c00ff027b82 */ /* 0x000eb00000000800 */
[----:B------:R-:W3:Y:S01]  /*0ef0*/  LDC.64 R28, c[0x0][0x620] ;  /* 0x00018800ff1c7b82 */ /* 0x000ee20000000a00 */
[----:B-1----:R-:W-:-:S04]  /*0f00*/  ISETP.NE.U32.AND P0, PT, R26, RZ, PT ;  /* 0x000000ff1a00720c */ /* 0x002fc80003f05070 */
[----:B------:R-:W-:-:S13]  /*0f10*/  ISETP.NE.AND.EX P0, PT, R27, RZ, PT, P0 ;  /* 0x000000ff1b00720c */ /* 0x000fda0003f05300 */
[----:B--23--:R-:W-:Y:S05]  /*0f20*/  @!P0 BRA `(.L_x_13) ;  /* 0x0000000000288947 */ /* 0x00cfea0003800000 */
[----:B0-----:R-:W0:Y:S02]  /*0f30*/  LDC R13, c[0x0][0x634] ;  /* 0x00018d00ff0d7b82 */ /* 0x001e240000000800 */
[----:B0-----:R-:W-:-:S05]  /*0f40*/  IADD3 R13, P0, R18, R13, RZ ;  /* 0x0000000d120d7210 */ /* 0x001fca0007f1e0ff */
[----:B------:R-:W-:-:S04]  /*0f50*/  IMAD.X R15, RZ, RZ, R17, P0 ;  /* 0x000000ffff0f7224 */ /* 0x000fc800000e0611 */
[----:B------:R-:W-:-:S04]  /*0f60*/  IMAD.WIDE.U32 R8, R15, R26, RZ ;  /* 0x0000001a0f087225 */ /* 0x000fc800078e00ff */
[----:B------:R-:W-:-:S04]  /*0f70*/  IMAD.WIDE.U32 R10, P0, R13, R27, R8 ;  /* 0x0000001b0d0a7225 */ /* 0x000fc80007800008 */
[----:B------:R-:W-:-:S04]  /*0f80*/  IMAD.WIDE.U32 R8, R13, R26, RZ ;  /* 0x0000001a0d087225 */ /* 0x000fc800078e00ff */
[----:B------:R-:W-:Y:S01]  /*0f90*/  IMAD.X R13, RZ, RZ, RZ, P0 ;  /* 0x000000ffff0d7224 */ /* 0x000fe200000e06ff */
[----:B------:R-:W-:Y:S01]  /*0fa0*/  IADD3 RZ, P0, R9, R10, RZ ;  /* 0x0000000a09ff7210 */ /* 0x000fe20007f1e0ff */
[----:B------:R-:W-:-:S04]  /*0fb0*/  IMAD.MOV.U32 R12, RZ, RZ, R11 ;  /* 0x000000ffff0c7224 */ /* 0x000fc800078e000b */
[----:B------:R-:W-:-:S08]  /*0fc0*/  IMAD.WIDE.U32.X R8, R15, R27, R12, P0 ;  /* 0x0000001b0f087225 */ /* 0x000fd000000e040c */
.L_x_13:
[----:B------:R-:W1:Y:S01]  /*0fd0*/  LDC.64 R32, c[0x0][0x640] ;  /* 0x00019000ff207b82 */ /* 0x000e620000000a00 */
[-C--:B------:R-:W-:Y:S01]  /*0fe0*/  SHF.R.U64 R30, R8, R2.reuse, R9 ;  /* 0x00000002081e7219 */ /* 0x080fe20000001209 */
[----:B------:R-:W-:Y:S01]  /*0ff0*/  IMAD.MOV.U32 R19, RZ, RZ, R17 ;  /* 0x000000ffff137224 */ /* 0x000fe200078e0011 */
[----:B------:R-:W-:Y:S01]  /*1000*/  SHF.R.U32.HI R2, RZ, R2, R9 ;  /* 0x00000002ff027219 */ /* 0x000fe20000011609 */
[----:B------:R-:W-:Y:S01]  /*1010*/  IMAD.MOV.U32 R26, RZ, RZ, 0x1 ;  /* 0x00000001ff1a7424 */ /* 0x000fe200078e00ff */
[----:B------:R-:W-:-:S03]  /*1020*/  IADD3 R11, P0, RZ, -R30, RZ ;  /* 0x8000001eff0b7210 */ /* 0x000fc60007f1e0ff */
[----:B------:R-:W2:Y:S02]  /*1030*/  LDC R10, c[0x0][0x618] ;  /* 0x00018600ff0a7b82 */ /* 0x000ea40000000800 */
[----:B------:R-:W-:-:S04]  /*1040*/  IMAD.X R9, RZ, RZ, ~R2, P0 ;  /* 0x000000ffff097224 */ /* 0x000fc800000e0e02 */
[-C--:B------:R-:W-:Y:S02]  /*1050*/  IMAD R2, R9, R28.reuse, RZ ;  /* 0x0000001c09027224 */ /* 0x080fe400078e02ff */
[----:B0-----:R-:W0:Y:S01]  /*1060*/  LDC R13, c[0x0][0x608] ;  /* 0x00018200ff0d7b82 */ /* 0x001e220000000800 */
[----:B------:R-:W-:-:S04]  /*1070*/  IMAD.WIDE.U32 R8, R11, R28, R18 ;  /* 0x0000001c0b087225 */ /* 0x000fc800078e0012 */
[----:B------:R-:W-:Y:S02]  /*1080*/  IMAD R11, R11, R29, R2 ;  /* 0x0000001d0b0b7224 */ /* 0x000fe400078e0202 */
[----:B------:R-:W-:Y:S01]  /*1090*/  IMAD.MOV.U32 R2, RZ, RZ, -0x1 ;  /* 0xffffffffff027424 */ /* 0x000fe200078e00ff */
[----:B------:R-:W3:Y:S01]  /*10a0*/  LDC R31, c[0x0][0x658] ;  /* 0x00019600ff1f7b82 */ /* 0x000ee20000000800 */
[----:B------:R-:W-:Y:S01]  /*10b0*/  IMAD.IADD R9, R9, 0x1, R11 ;  /* 0x0000000109097824 */ /* 0x000fe200078e020b */
[----:B-1----:R-:W-:-:S04]  /*10c0*/  ISETP.NE.U32.AND P0, PT, R32, RZ, PT ;  /* 0x000000ff2000720c */ /* 0x002fc80003f05070 */
[----:B------:R-:W-:Y:S02]  /*10d0*/  ISETP.NE.AND.EX P0, PT, R33, RZ, PT, P0 ;  /* 0x000000ff2100720c */ /* 0x000fe40003f05300 */
[----:B------:R-:W1:Y:S01]  /*10e0*/  LDC R29, c[0x0][0x600] ;  /* 0x00018000ff1d7b82 */ /* 0x000e620000000800 */
[-CC-:B--2---:R-:W-:Y:S02]  /*10f0*/  SHF.R.U64 R27, R8, R10.reuse, R9.reuse ;  /* 0x0000000a081b7219 */ /* 0x184fe40000001209 */
[----:B------:R-:W-:-:S05]  /*1100*/  SHF.R.U32.HI R8, RZ, R10, R9 ;  /* 0x0000000aff087219 */ /* 0x000fca0000011609 */
[----:B------:R-:W2:Y:S01]  /*1110*/  LDC R22, c[0x0][0x648] ;  /* 0x00019200ff167b82 */ /* 0x000ea20000000800 */
[-CC-:B0-----:R-:W-:Y:S02]  /*1120*/  SHF.R.U64 R34, R27, R13.reuse, R8.reuse ;  /* 0x0000000d1b227219 */ /* 0x181fe40000001208 */
[----:B------:R-:W-:-:S05]  /*1130*/  SHF.R.U32.HI R8, RZ, R13, R8 ;  /* 0x0000000dff087219 */ /* 0x000fca0000011608 */
[----:B------:R-:W0:Y:S01]  /*1140*/  LDC R24, c[0x0][0x638] ;  /* 0x00018e00ff187b82 */ /* 0x000e220000000800 */
[-CC-:B---3--:R-:W-:Y:S02]  /*1150*/  SHF.R.U64 R36, R34, R31.reuse, R8.reuse ;  /* 0x0000001f22247219 */ /* 0x188fe40000001208 */
[-C--:B------:R-:W-:Y:S02]  /*1160*/  SHF.L.U32 R2, R2, R31.reuse, RZ ;  /* 0x0000001f02027219 */ /* 0x080fe400000006ff */
[----:B------:R-:W-:Y:S01]  /*1170*/  SHF.R.U32.HI R9, RZ, R31, R8 ;  /* 0x0000001fff097219 */ /* 0x000fe20000011608 */
[----:B------:R-:W-:Y:S01]  /*1180*/  IMAD.MOV.U32 R8, RZ, RZ, R36 ;  /* 0x000000ffff087224 */ /* 0x000fe200078e0024 */
[----:B------:R-:W-:Y:S01]  /*1190*/  LOP3.LUT R15, RZ, R2, RZ, 0x33, !PT ;  /* 0x00000002ff0f7212 */ /* 0x000fe200078e33ff */
[----:B------:R-:W3:Y:S01]  /*11a0*/  LDC R28, c[0x0][0x610] ;  /* 0x00018400ff1c7b82 */ /* 0x000ee20000000800 */
[----:B------:R-:W-:Y:S05]  /*11b0*/  @!P0 BRA `(.L_x_14) ;  /* 0x0000000000288947 */ /* 0x000fea0003800000 */
[----:B------:R-:W4:Y:S02]  /*11c0*/  LDC R13, c[0x0][0x64c] ;  /* 0x00019300ff0d7b82 */ /* 0x000f240000000800 */
[----:B----4-:R-:W-:-:S05]  /*11d0*/  IADD3 R13, P0, R36, R13, RZ ;  /* 0x0000000d240d7210 */ /* 0x010fca0007f1e0ff */
        /* <DEDUP_REMOVED lines=8> */
.L_x_14:
[----:B--2---:R-:W-:Y:S01]  /*1260*/  SHF.R.U64 R7, R8, R22, R9 ;  /* 0x0000001608077219 */ /* 0x004fe20000001209 */
[----:B-1----:R-:W-:Y:S01]  /*1270*/  VIADD R8, R29, 0xffffffff ;  /* 0xffffffff1d087836 */ /* 0x002fe20000000000 */
[----:B------:R-:W-:Y:S01]  /*1280*/  SHF.L.U32 R2, R26, R31, RZ ;  /* 0x0000001f1a027219 */ /* 0x000fe200000006ff */
[----:B------:R-:W-:Y:S01]  /*1290*/  @P1 IMAD R21, R25, R20, R6 ;  /* 0x0000001419151224 */ /* 0x000fe200078e0206 */
[----:B------:R-:W-:Y:S01]  /*12a0*/  LOP3.LUT R15, R34, R15, RZ, 0xc0, !PT ;  /* 0x0000000f220f7212 */ /* 0x000fe200078ec0ff */
[----:B------:R-:W-:Y:S01]  /*12b0*/  IMAD.MOV R9, RZ, RZ, -R7 ;  /* 0x000000ffff097224 */ /* 0x000fe200078e0a07 */
[----:B------:R-:W-:-:S03]  /*12c0*/  LOP3.LUT R8, R27, R8, RZ, 0xc0, !PT ;  /* 0x000000081b087212 */ /* 0x000fc600078ec0ff */
[----:B------:R-:W-:Y:S02]  /*12d0*/  IMAD R6, R2, R7, R15 ;  /* 0x0000000702067224 */ /* 0x000fe400078e020f */
[----:B0-----:R-:W-:Y:S02]  /*12e0*/  IMAD R2, R9, R24, R36 ;  /* 0x0000001809027224 */ /* 0x001fe400078e0224 */
[----:B---3--:R-:W-:Y:S02]  /*12f0*/  IMAD R19, R6, R28, R21 ;  /* 0x0000001c06137224 */ /* 0x008fe400078e0215 */
[----:B------:R-:W-:Y:S02]  /*1300*/  IMAD R2, R2, R29, R8 ;  /* 0x0000001d02027224 */ /* 0x000fe400078e0208 */
[----:B------:R-:W-:-:S03]  /*1310*/  IMAD.MOV.U32 R6, RZ, RZ, 0x1 ;  /* 0x00000001ff067424 */ /* 0x000fc600078e00ff */
[----:B------:R-:W-:Y:S02]  /*1320*/  SEL R22, R2, R19, !P1 ;  /* 0x0000001302167207 */ /* 0x000fe40004800000 */
[----:B------:R-:W-:Y:S01]  /*1330*/  SEL R19, R19, R2, !P1 ;  /* 0x0000000213137207 */ /* 0x000fe20004800000 */
[----:B------:R-:W-:Y:S01]  /*1340*/  IMAD.MOV.U32 R2, RZ, RZ, R30 ;  /* 0x000000ffff027224 */ /* 0x000fe200078e001e */
[----:B------:R-:W-:-:S07]  /*1350*/  PRMT R8, R6, 0x7610, R8 ;  /* 0x0000761006087816 */ /* 0x000fce0000000008 */
.L_x_12:
[----:B------:R-:W-:Y:S05]  /*1360*/  @!P2 BRA `(.L_x_15) ;  /* 0x00000000000ca947 */ /* 0x000fea0003800000 */
[----:B------:R-:W-:Y:S01]  /*1370*/  UCGABAR_WAIT ;  /* 0x0000000000007dc7 */ /* 0x000fe20008000000 */
[----:B------:R-:W-:Y:S01]  /*1380*/  CCTL.IVALL ;  /* 0x00000000ff00798f */ /* 0x000fe20002000000 */
[----:B------:R-:W-:Y:S05]  /*1390*/  BRA `(.L_x_16) ;  /* 0x0000000000047947 */ /* 0x000fea0003800000 */
.L_x_15:
[----:B------:R-:W-:Y:S06]  /*13a0*/  BAR.SYNC.DEFER_BLOCKING 0x0 ;  /* 0x0000000000007b1d */ /* 0x000fec0000010000 */
.L_x_16:
[----:B------:R-:W-:Y:S05]  /*13b0*/  @!P4 BRA `(.L_x_17) ;  /* 0x000000780020c947 */ /* 0x000fea0003800000 */
[----:B------:R-:W-:-:S13]  /*13c0*/  ISETP.GT.U32.AND P0, PT, R35, 0x1, PT ;  /* 0x000000012300780c */ /* 0x000fda0003f04070 */
[----:B------:R-:W-:Y:S05]  /*13d0*/  @P0 EXIT ;  /* 0x000000000000094d */ /* 0x000fea0003800000 */
.L_x_18:
[----:B------:R-:W-:-:S08]  /*13e0*/  NOP ;  /* 0x0000000000007918 */ /* 0x000fd00000000000 */
[----:B------:R-:W1:Y:S02]  /*13f0*/  USETMAXREG.TRY_ALLOC.CTAPOOL UP0, 0xe8 ;  /* 0x000000e8000079c8 */ /* 0x000e640008000600 */
[----:B-1----:R-:W-:-:S13]  /*1400*/  PLOP3.LUT P0, PT, PT, PT, UP0, 0x80, 0x0 ;  /* 0x000000000000781c */ /* 0x002fda0003f0f008 */
[----:B------:R-:W-:Y:S05]  /*1410*/  @!P0 BRA `(.L_x_18) ;  /* 0xfffffffc00f08947 */ /* 0x000fea000383ffff */
[----:B------:R-:W-:-:S13]  /*1420*/  LOP3.LUT P0, RZ, R8, 0xff, RZ, 0xc0, !PT ;  /* 0x000000ff08ff7812 */ /* 0x000fda000780c0ff */
[----:B------:R-:W-:Y:S05]  /*1430*/  @!P0 EXIT ;  /* 0x000000000000894d */ /* 0x000fea0003800000 */
[----:B------:R-:W1:Y:S01]  /*1440*/  S2UR UR4, SR_CgaCtaId ;  /* 0x00000000000479c3 */ /* 0x000e620000008800 */
[----:B------:R-:W-:Y:S01]  /*1450*/  VIADD R14, R14, 0xffffffff ;  /* 0xffffffff0e0e7836 */ /* 0x000fe20000000000 */
[CC--:B------:R-:W-:Y:S01]  /*1460*/  LEA.HI R4, R0.reuse, R3.reuse, RZ, 0x2 ;  /* 0x0000000300047211 */ /* 0x0c0fe200078f10ff */
[----:B------:R-:W-:Y:S01]  /*1470*/  UMOV UR41, 0x400 ;  /* 0x0000040000297882 */ /* 0x000fe20000000000 */
[----:B------:R-:W-:Y:S01]  /*1480*/  LEA.HI R0, R0, R3, RZ, 0x5 ;  /* 0x0000000300007211 */ /* 0x000fe200078f28ff */
[----:B------:R-:W-:Y:S01]  /*1490*/  UISETP.LT.AND UP0, UPT, UR40, 0x1, UPT ;  /* 0x000000012800788c */ /* 0x000fe2000bf01270 */
[----:B------:R-:W-:Y:S01]  /*14a0*/  R2UR UR42, R14 ;  /* 0x000000000e2a72ca */ /* 0x000fe200000e0000 */
[----:B------:R-:W-:Y:S01]  /*14b0*/  ULDC UR5, c[0x0][0x284] ;  /* 0x0000a10000057ab9 */ /* 0x000fe20000000800 */
[--C-:B------:R-:W-:Y:S01]  /*14c0*/  SHF.R.S32.HI R156, RZ, 0x2, R4.reuse ;  /* 0x00000002ff9c7819 */ /* 0x100fe20000011404 */
[----:B------:R-:W-:Y:S01]  /*14d0*/  USEL UR43, UR40, 0x1, UP0 ;  /* 0x00000001282b7887 */ /* 0x000fe20008000000 */
[----:B------:R-:W-:Y:S01]  /*14e0*/  SHF.R.S32.HI R5, RZ, 0x1f, R4 ;  /* 0x0000001fff057819 */ /* 0x000fe20000011404 */
[----:B------:R-:W-:Y:S01]  /*14f0*/  USHF.L.U32 UR44, UR40, 0x1, URZ ;  /* 0x00000001282c7899 */ /* 0x000fe2000800063f */
[----:B------:R-:W-:Y:S01]  /*1500*/  LOP3.LUT R158, R4, 0xfffffffc, RZ, 0xc0, !PT ;  /* 0xfffffffc049e7812 */ /* 0x000fe200078ec0ff */
[----:B------:R-:W-:Y:S01]  /*1510*/  UIADD3 UR43, -UR43, UR40, URZ ;  /* 0x000000282b2b7290 */ /* 0x000fe2000fffe13f */
[----:B------:R-:W-:-:S02]  /*1520*/  LEA.HI R5, R5, R156, RZ, 0x3 ;  /* 0x0000009c05057211 */ /* 0x000fc400078f18ff */
[----:B------:R-:W-:Y:S01]  /*1530*/  ISETP.NE.AND P0, PT, R14, RZ, PT ;  /* 0x000000ff0e00720c */ /* 0x000fe20003f05270 */
[----:B------:R-:W-:Y:S01]  /*1540*/  IMAD.IADD R158, R3, 0x1, -R158 ;  /* 0x00000001039e7824 */ /* 0x000fe200078e0a9e */
[----:B------:R-:W-:Y:S01]  /*1550*/  LOP3.LUT R5, R5, 0xfffffff8, RZ, 0xc0, !PT ;  /* 0xfffffff805057812 */ /* 0x000fe200078ec0ff */
[----:B------:R-:W-:Y:S01]  /*1560*/  USHF.L.U32 UR42, UR42, 0x3, URZ ;  /* 0x000000032a2a7899 */ /* 0x000fe2000800063f */
[----:B------:R-:W-:-:S03]  /*1570*/  SEL R165, RZ, 0x1, P0 ;  /* 0x00000001ffa57807 */ /* 0x000fc60000000000 */
[----:B------:R-:W-:Y:S01]  /*1580*/  IMAD.IADD R156, R156, 0x1, -R5 ;  /* 0x000000019c9c7824 */ /* 0x000fe200078e0a05 */
[----:B-1----:R-:W-:Y:S01]  /*1590*/  ULEA UR41, UR4, UR41, 0x18 ;  /* 0x0000002904297291 */ /* 0x002fe2000f8ec03f */
[----:B------:R-:W-:Y:S01]  /*15a0*/  SHF.R.S32.HI R5, RZ, 0x5, R0 ;  /* 0x00000005ff057819 */ /* 0x000fe20000011400 */
[----:B------:R-:W-:Y:S02]  /*15b0*/  IMAD.U32 R160, RZ, RZ, UR42 ;  /* 0x0000002affa07e24 */ /* 0x000fe4000f8e00ff */
[----:B------:R-:W-:Y:S01]  /*15c0*/  UIADD3 UR45, UR41, 0x40, URZ ;  /* 0x00000040292d7890 */ /* 0x000fe2000fffe03f */
[--C-:B------:R-:W-:Y:S01]  /*15d0*/  SHF.R.S32.HI R157, RZ, 0x1f, R156.reuse ;  /* 0x0000001fff9d7819 */ /* 0x100fe2000001149c */
[C-C-:B------:R-:W-:Y:S01]  /*15e0*/  IMAD R163, R5.reuse, -0x10, -R156.reuse ;  /* 0xfffffff005a37824 */ /* 0x140fe200078e0a9c */
[C---:B------:R-:W-:Y:S02]  /*15f0*/  LOP3.LUT R162, R160.reuse, 0x8, RZ, 0xc0, !PT ;  /* 0x00000008a0a27812 */ /* 0x040fe400078ec0ff */
[----:B------:R-:W-:Y:S01]  /*1600*/  LOP3.LUT R160, R160, 0x8, RZ, 0xc, !PT ;  /* 0x00000008a0a07812 */ /* 0x000fe200078e0cff */
[----:B------:R-:W-:Y:S01]  /*1610*/  IMAD.U32 R159, RZ, RZ, UR45 ;  /* 0x0000002dff9f7e24 */ /* 0x000fe2000f8e00ff */
[----:B------:R-:W-:Y:S01]  /*1620*/  LOP3.LUT R162, R162, 0x18, RZ, 0x3c, !PT ;  /* 0x00000018a2a27812 */ /* 0x000fe200078e3cff */
[----:B------:R-:W-:-:S04]  /*1630*/  IMAD.WIDE R156, R5, 0x10, R156 ;  /* 0x00000010059c7825 */ /* 0x000fc800078e029c */
[----:B------:R-:W-:Y:S02]  /*1640*/  VIADD R161, R159, UR42 ;  /* 0x0000002a9fa17c36 */ /* 0x000fe40008000000 */
[----:B------:R-:W-:-:S07]  /*1650*/  VIADD R163, R163, UR5 ;  /* 0x00000005a3a37c36 */ /* 0x000fce0008000000 */
.L_x_298:
[----:B------:R-:W-:Y:S01]  /*1660*/  SHF.L.U32 R0, R165, 0x1f, RZ ;  /* 0x0000001fa5007819 */ /* 0x000fe200000006ff */
[----:B------:R-:W-:Y:S02]  /*1670*/  ULDC UR4, c[0x0][0x28c] ;  /* 0x0000a30000047ab9 */ /* 0x000fe40000000800 */
[----:B------:R-:W-:Y:S01]  /*1680*/  ISETP.LT.AND P1, PT, RZ, UR4, PT ;  /* 0x00000004ff007c0c */ /* 0x000fe2000bf21270 */
[----:B-1----:R-:W1:Y:S02]  /*1690*/  SYNCS.PHASECHK.TRANS64.TRYWAIT P0, [R159+UR42], R0 ;  /* 0x000000009f0075a7 */ /* 0x002e64000800016a */
[----:B-1-34-:R-:W-:Y:S10]  /*16a0*/  @!P0 BRA `(.L_x_19) ;  /* 0x0000008400908947 */ /* 0x01aff40003800000 */
.L_x_319:
[----:B------:R-:W-:Y:S05]  /*16b0*/  @P1 BRA `(.L_x_20) ;  /* 0x0000000000401947 */ /* 0x000fea0003800000 */
[----:B-1----:R-:W-:Y:S01]  /*16c0*/  MOV R0, 0x0 ;  /* 0x0000000000007802 */ /* 0x002fe20000000f00 */
[----:B------:R-:W-:Y:S01]  /*16d0*/  ULDC.64 UR4, c[0x4][0x68] ;  /* 0x01001a0000047ab9 */ /* 0x000fe20000000a00 */
[----:B------:R-:W-:Y:S01]  /*16e0*/  ULDC.64 UR6, c[0x4][0x8] ;  /* 0x0100020000067ab9 */ /* 0x000fe20000000a00 */
[----:B------:R-:W-:Y:S01]  /*16f0*/  IMAD.U32 R4, RZ, RZ, UR4 ;  /* 0x00000004ff047e24 */ /* 0x000fe2000f8e00ff */
[----:B------:R1:W2:Y:S01]  /*1700*/  LDC.64 R14, c[0x4][R0] ;  /* 0x01000000000e7b82 */ /* 0x0002a20000000a00 */
[----:B------:R-:W-:Y:S01]  /*1710*/  IMAD.U32 R5, RZ, RZ, UR5 ;  /* 0x00000005ff057e24 */ /* 0x000fe2000f8e00ff */
[----:B------:R-:W-:Y:S01]  /*1720*/  ULDC.64 UR4, c[0x4][0x70] ;  /* 0x01001c0000047ab9 */ /* 0x000fe20000000a00 */
[----:B------:R-:W-:Y:S02]  /*1730*/  IMAD.U32 R10, RZ, RZ, UR6 ;  /* 0x00000006ff0a7e24 */ /* 0x000fe4000f8e00ff */
[----:B------:R-:W-:Y:S02]  /*1740*/  IMAD.U32 R6, RZ, RZ, UR4 ;  /* 0x00000004ff067e24 */ /* 0x000fe4000f8e00ff */
[----:B------:R-:W-:-:S02]  /*1750*/  IMAD.U32 R7, RZ, RZ, UR5 ;  /* 0x00000005ff077e24 */ /* 0x000fc4000f8e00ff */
[----:B------:R-:W-:Y:S02]  /*1760*/  IMAD.U32 R11, RZ, RZ, UR7 ;  /* 0x00000007ff0b7e24 */ /* 0x000fe4000f8e00ff */
[----:B------:R-:W-:Y:S02]  /*1770*/  IMAD.MOV.U32 R8, RZ, RZ, 0x1e1 ;  /* 0x000001e1ff087424 */ /* 0x000fe400078e00ff */
[----:B0-----:R-:W-:Y:S02]  /*1780*/  IMAD.MOV.U32 R12, RZ, RZ, 0x1 ;  /* 0x00000001ff0c7424 */ /* 0x001fe400078e00ff */
[----:B-1----:R-:W-:-:S07]  /*1790*/  IMAD.MOV.U32 R13, RZ, RZ, RZ ;  /* 0x000000ffff0d7224 */ /* 0x002fce00078e00ff */
[----:B------:R-:W-:-:S07]  /*17a0*/  LEPC R20, `(.L_x_20) ;  /* 0x000000001014794e */ /* 0x000fce0000000000 */
[----:B--2--5:R-:W-:Y:S05]  /*17b0*/  CALL.ABS.NOINC R14 ;  /* 0x000000000e007343 */ /* 0x024fea0003c00000 */
.L_x_20:
[----:B-1----:R-:W-:-:S04]  /*17c0*/  LOP3.LUT R0, R16, 0x1, RZ, 0xfc, !PT ;  /* 0x0000000110007812 */ /* 0x002fc800078efcff */
[----:B------:R-:W-:-:S13]  /*17d0*/  ISETP.NE.AND P0, PT, R0, 0x3, PT ;  /* 0x000000030000780c */ /* 0x000fda0003f05270 */
[----:B------:R-:W-:Y:S05]  /*17e0*/  @!P0 BRA `(.L_x_21) ;  /* 0x0000000000048947 */ /* 0x000fea0003800000 */
[----:B------:R-:W-:Y:S01]  /*17f0*/  BPT.TRAP 0x1 ;  /* 0x000000040000795c */ /* 0x000fe20000300000 */
.L_x_21:
[----:B------:R-:W-:Y:S02]  /*1800*/  IMAD.U32 R3, RZ, RZ, UR38 ;  /* 0x00000026ff037e24 */ /* 0x000fe4000f8e00ff */
[----:B------:R-:W-:-:S03]  /*1810*/  IMAD.U32 R0, RZ, RZ, UR39 ;  /* 0x00000027ff007e24 */ /* 0x000fc6000f8e00ff */
[----:B------:R-:W-:Y:S02]  /*1820*/  LEA R3, R3, UR41, 0x3 ;  /* 0x0000002903037c11 */ /* 0x000fe4000f8e18ff */
[----:B------:R-:W-:-:S04]  /*1830*/  SHF.L.U32 R0, R0, 0x1f, RZ ;  /* 0x0000001f00007819 */ /* 0x000fc800000006ff */
[----:B------:R1:W2:Y:S01]  /*1840*/  SYNCS.PHASECHK.TRANS64.TRYWAIT P1, [R3+URZ], R0 ;  /* 0x00000000030075a7 */ /* 0x0002a2000802017f */
[----:B------:R-:W-:Y:S05]  /*1850*/  @!P0 BRA `(.L_x_22) ;  /* 0x0000000000048947 */ /* 0x000fea0003800000 */
[----:B------:R-:W-:Y:S01]  /*1860*/  BPT.TRAP 0x1 ;  /* 0x000000040000795c */ /* 0x000fe20000300000 */
.L_x_22:
[----:B------:R-:W-:-:S05]  /*1870*/  IMAD.U32 R4, RZ, RZ, UR43 ;  /* 0x0000002bff047e24 */ /* 0x000fca000f8e00ff */
[----:B------:R-:W-:Y:S01]  /*1880*/  ISETP.GE.AND P2, PT, R4, 0x1, PT ;  /* 0x000000010400780c */ /* 0x000fe20003f46270 */
[----:B--2---:R-:W-:-:S12]  /*1890*/  @P1 BRA `(.L_x_23) ;  /* 0x0000000000081947 */ /* 0x004fd80003800000 */
[----:B------:R-:W2:Y:S02]  /*18a0*/  SYNCS.PHASECHK.TRANS64.TRYWAIT P1, [R3+URZ], R0 ;  /* 0x00000000030075a7 */ /* 0x000ea4000802017f */
[----:B--2---:R-:W-:Y:S05]  /*18b0*/  @!P1 BRA `(.L_x_24) ;  /* 0x0000008400209947 */ /* 0x004fea0003800000 */
.L_x_23:
[----:B------:R-:W-:Y:S05]  /*18c0*/  WARPSYNC.ALL ;  /* 0x0000000000007948 */ /* 0x000fea0003800000 */
[----:B------:R-:W-:Y:S01]  /*18d0*/  UIADD3 UR4, UR41, 0x100, URZ ;  /* 0x0000010029047890 */ /* 0x000fe2000fffe03f */
[----:B------:R-:W-:Y:S01]  /*18e0*/  WARPGROUP.ARRIVE ;  /* 0x00000000000079c5 */ /* 0x000fe20000000000 */
[----:B------:R-:W-:Y:S02]  /*18f0*/  UIADD3 UR5, UR41, 0x6100, URZ ;  /* 0x0000610029057890 */ /* 0x000fe4000fffe03f */
[----:B------:R-:W-:Y:S02]  /*1900*/  USHF.R.U32.HI UR4, URZ, 0x4, UR4 ;  /* 0x000000043f047899 */ /* 0x000fe40008011604 */
[----:B------:R-:W-:-:S02]  /*1910*/  USHF.R.U32.HI UR5, URZ, 0x4, UR5 ;  /* 0x000000043f057899 */ /* 0x000fc40008011605 */
[----:B------:R-:W-:Y:S02]  /*1920*/  ULOP3.LUT UR4, UR4, 0x3fff, URZ, 0xc0, !UPT ;  /* 0x00003fff04047892 */ /* 0x000fe4000f8ec03f */
[----:B------:R-:W-:Y:S02]  /*1930*/  ULOP3.LUT UR5, UR5, 0x3fff, URZ, 0xc0, !UPT ;  /* 0x00003fff05057892 */ /* 0x000fe4000f8ec03f */
[----:B------:R-:W-:Y:S02]  /*1940*/  ULOP3.LUT UR8, UR4, 0x10000, URZ, 0xfc, !UPT ;  /* 0x0001000004087892 */ /* 0x000fe4000f8efc3f */
[----:B------:R-:W-:Y:S02]  /*1950*/  ULOP3.LUT UR9, UR5, 0x10000, URZ, 0xfc, !UPT ;  /* 0x0001000005097892 */ /* 0x000fe4000f8efc3f */
[----:B------:R-:W-:Y:S02]  /*1960*/  ULEA UR10, UR38, UR8, 0x9 ;  /* 0x00000008260a7291 */ /* 0x000fe4000f8e483f */
[----:B------:R-:W-:Y:S01]  /*1970*/  ULEA UR11, UR38, UR9, 0xb ;  /* 0x00000009260b7291 */ /* 0x000fe2000f8e583f */
[----:B------:R-:W-:Y:S01]  /*1980*/  UMOV UR5, 0x40000040 ;  /* 0x4000004000057882 */ /* 0x000fe20000000000 */
[----:B------:R-:W-:-:S03]  /*1990*/  UMOV UR7, 0x40000040 ;  /* 0x4000004000077882 */ /* 0x000fc60000000000 */
[----:B------:R-:W-:Y:S02]  /*19a0*/  UMOV UR4, UR10 ;  /* 0x0000000a00047c82 */ /* 0x000fe40008000000 */
[----:B------:R-:W-:Y:S02]  /*19b0*/  UMOV UR6, UR11 ;  /* 0x0000000b00067c82 */ /* 0x000fe40008000000 */
[----:B------:R-:W-:Y:S01]  /*19c0*/  IGMMA.64x256x32.S8.S8 R24, gdesc[UR4], RZ, !UPT, gsb0 ;  /* 0x06600000041879f1 */ /* 0x000fe2000c0410ff */
[----:B------:R-:W-:Y:S02]  /*19d0*/  UIADD3 UR4, UR10, 0x2, URZ ;  /* 0x000000020a047890 */ /* 0x000fe4000fffe03f */
[----:B------:R-:W-:Y:S01]  /*19e0*/  UIADD3 UR6, UR11, 0x2, URZ ;  /* 0x000000020b067890 */ /* 0x000fe2000fffe03f */
[----:B------:R-:W-:Y:S01]  /*19f0*/  UMOV UR5, 0x40000040 ;  /* 0x4000004000057882 */ /* 0x000fe20000000000 */
[----:B------:R-:W-:Y:S01]  /*1a00*/  UMOV UR7, 0x40000040 ;  /* 0x4000004000077882 */ /* 0x000fe20000000000 */
[----:B------:R-:W-:-:S02]  /*1a10*/  WARPGROUP.DEPBAR.LE gsb0, 0x0 ;  /* 0x00008000000079c5 */ /* 0x000fc40000010000 */
[----:B------:R-:W-:-:S06]  /*1a20*/  WARPGROUP.ARRIVE ;  /* 0x00000000000079c5 */ /* 0x000fcc0000000000 */
[----:B------:R-:W-:Y:S01]  /*1a30*/  IGMMA.64x256x32.S8.S8 R24, gdesc[UR4], R24, gsb0 ;  /* 0x06600000041879f1 */ /* 0x000fe20008041018 */
[----:B------:R-:W-:Y:S02]  /*1a40*/  UIADD3 UR4, UR10, 0x4, URZ ;  /* 0x000000040a047890 */ /* 0x000fe4000fffe03f */
[----:B------:R-:W-:Y:S01]  /*1a50*/  UIADD3 UR6, UR11, 0x4, URZ ;  /* 0x000000040b067890 */ /* 0x000fe2000fffe03f */
[----:B------:R-:W-:Y:S01]  /*1a60*/  UMOV UR5, 0x40000040 ;  /* 0x4000004000057882 */ /* 0x000fe20000000000 */
[----:B------:R-:W-:Y:S01]  /*1a70*/  UMOV UR7, 0x40000040 ;  /* 0x4000004000077882 */ /* 0x000fe20000000000 */
[----:B------:R-:W-:Y:S02]  /*1a80*/  WARPGROUP.DEPBAR.LE gsb0, 0x0 ;  /* 0x00008000000079c5 */ /* 0x000fe40000010000 */
        /* <DEDUP_REMOVED lines=8> */
[----:B------:R-:W-:Y:S03]  /*1b10*/  IGMMA.64x256x32.S8.S8 R24, gdesc[UR4], R24, gsb0 ;  /* 0x06600000041879f1 */ /* 0x000fe60008041018 */
[----:B------:R-:W-:Y:S02]  /*1b20*/  WARPGROUP.DEPBAR.LE gsb0, 0x0 ;  /* 0x00008000000079c5 */ /* 0x000fe40000010000 */
[----:B------:R-:W-:Y:S05]  /*1b30*/  @!P2 BRA `(.L_x_25) ;  /* 0x000000040014a947 */ /* 0x000fea0003800000 */
[----:B------:R-:W-:Y:S01]  /*1b40*/  UIADD3 UR4, UR38, 0x1, URZ ;  /* 0x0000000126047890 */ /* 0x000fe2000fffe03f */
[----:B-12---:R-:W-:Y:S02]  /*1b50*/  IMAD.U32 R0, RZ, RZ, UR43 ;  /* 0x0000002bff007e24 */ /* 0x006fe4000f8e00ff */
[----:B------:R-:W-:Y:S01]  /*1b60*/  IMAD.U32 R3, RZ, RZ, UR38 ;  /* 0x00000026ff037e24 */ /* 0x000fe2000f8e00ff */
[----:B------:R-:W-:-:S04]  /*1b70*/  UISETP.NE.AND UP0, UPT, UR4, 0x3, UPT ;  /* 0x000000030400788c */ /* 0x000fc8000bf05270 */
[----:B------:R-:W-:Y:S02]  /*1b80*/  USEL UR5, URZ, 0x1, UP0 ;  /* 0x000000013f057887 */ /* 0x000fe40008000000 */
[----:B------:R-:W-:Y:S02]  /*1b90*/  USEL UR10, UR4, URZ, UP0 ;  /* 0x0000003f040a7287 */ /* 0x000fe40008000000 */
[----:B------:R-:W-:-:S06]  /*1ba0*/  ULOP3.LUT UR5, UR39, UR5, URZ, 0x3c, !UPT ;  /* 0x0000000527057292 */ /* 0x000fcc000f8e3c3f */
[----:B------:R-:W-:-:S07]  /*1bb0*/  IMAD.U32 R6, RZ, RZ, UR5 ;  /* 0x00000005ff067e24 */ /* 0x000fce000f8e00ff */
.L_x_32:
[----:B------:R-:W-:Y:S05]  /*1bc0*/  @!P0 BRA `(.L_x_26) ;  /* 0x0000000000048947 */ /* 0x000fea0003800000 */
[----:B------:R-:W-:Y:S01]  /*1bd0*/  BPT.TRAP 0x1 ;  /* 0x000000040000795c */ /* 0x000fe20000300000 */
.L_x_26:
[----:B------:R-:W-:Y:S01]  /*1be0*/  ULEA UR4, UR10, UR41, 0x3 ;  /* 0x000000290a047291 */ /* 0x000fe2000f8e183f */
[----:B------:R-:W-:-:S08]  /*1bf0*/  SHF.L.U32 R4, R6, 0x1f, RZ ;  /* 0x0000001f06047819 */ /* 0x000fd000000006ff */
[----:B------:R1:W2:Y:S01]  /*1c00*/  SYNCS.PHASECHK.TRANS64.TRYWAIT P1, [UR4], R4 ;  /* 0x00000004ff0075a7 */ /* 0x0002a20008020144 */
[----:B------:R-:W-:Y:S05]  /*1c10*/  @!P0 BRA `(.L_x_27) ;  /* 0x0000000000048947 */ /* 0x000fea0003800000 */
[----:B------:R-:W-:Y:S01]  /*1c20*/  BPT.TRAP 0x1 ;  /* 0x000000040000795c */ /* 0x000fe20000300000 */
.L_x_27:
[----:B--2---:R-:W-:Y:S05]  /*1c30*/  @P1 BRA `(.L_x_28) ;  /* 0x0000000000081947 */ /* 0x004fea0003800000 */
[----:B------:R-:W2:Y:S02]  /*1c40*/  SYNCS.PHASECHK.TRANS64.TRYWAIT P1, [UR4], R4 ;  /* 0x00000004ff0075a7 */ /* 0x000ea40008020144 */
[----:B--2---:R-:W-:Y:S05]  /*1c50*/  @!P1 BRA `(.L_x_29) ;  /* 0x00000080004c9947 */ /* 0x004fea0003800000 */
.L_x_28:
[----:B------:R-:W-:Y:S01]  /*1c60*/  ULEA UR11, UR10, UR8, 0x9 ;  /* 0x000000080a0b7291 */ /* 0x000fe2000f8e483f */
[----:B------:R-:W-:Y:S01]  /*1c70*/  WARPGROUP.ARRIVE ;  /* 0x00000000000079c5 */ /* 0x000fe20000000000 */
[----:B------:R-:W-:Y:S01]  /*1c80*/  ULEA UR12, UR10, UR9, 0xb ;  /* 0x000000090a0c7291 */ /* 0x000fe2000f8e583f */
[----:B------:R-:W-:Y:S01]  /*1c90*/  UMOV UR5, 0x40000040 ;  /* 0x4000004000057882 */ /* 0x000fe20000000000 */
[----:B------:R-:W-:-:S03]  /*1ca0*/  UMOV UR7, 0x40000040 ;  /* 0x4000004000077882 */ /* 0x000fc60000000000 */
[----:B------:R-:W-:Y:S02]  /*1cb0*/  UMOV UR4, UR11 ;  /* 0x0000000b00047c82 */ /* 0x000fe40008000000 */
[----:B------:R-:W-:Y:S02]  /*1cc0*/  UMOV UR6, UR12 ;  /* 0x0000000c00067c82 */ /* 0x000fe40008000000 */
[----:B------:R-:W-:Y:S01]  /*1cd0*/  IGMMA.64x256x32.S8.S8 R24, gdesc[UR4], R24, gsb0 ;  /* 0x06600000041879f1 */ /* 0x000fe20008041018 */
        /* <DEDUP_REMOVED lines=23> */
[----:B------:R-:W-:Y:S01]  /*1e50*/  BPT.TRAP 0x1 ;  /* 0x000000040000795c */ /* 0x000fe20000300000 */
.L_x_30:
[----:B------:R-:W-:-:S13]  /*1e60*/  ISETP.NE.AND P1, PT, R154, RZ, PT ;  /* 0x000000ff9a00720c */ /* 0x000fda0003f25270 */
[----:B-12---:R-:W-:-:S05]  /*1e70*/  @P1 LEA R4, R3, UR41, 0x3 ;  /* 0x0000002903041c11 */ /* 0x006fca000f8e18ff */
[----:B------:R-:W-:-:S05]  /*1e80*/  @P1 VIADD R4, R4, 0x18 ;  /* 0x0000001804041836 */ /* 0x000fca0000000000 */
[----:B------:R-:W-:-:S04]  /*1e90*/  @P1 PRMT R4, R155, 0x654, R4 ;  /* 0x000006549b041816 */ /* 0x000fc80000000004 */
[----:B------:R1:W-:Y:S01]  /*1ea0*/  @P1 SYNCS.ARRIVE.TRANS64.RED.A1T0 RZ, [R4+URZ], RZ ;  /* 0x000000ff04ff19a7 */ /* 0x0003e2000810043f */
[----:B------:R-:W-:-:S13]  /*1eb0*/  ISETP.GT.U32.AND P1, PT, R16, 0x1, PT ;  /* 0x000000011000780c */ /* 0x000fda0003f24070 */
[----:B-1----:R-:W-:Y:S05]  /*1ec0*/  @P1 BRA `(.L_x_31) ;  /* 0x0000000000041947 */ /* 0x002fea0003800000 */
[----:B------:R-:W-:Y:S01]  /*1ed0*/  BPT.TRAP 0x1 ;  /* 0x000000040000795c */ /* 0x000fe20000300000 */
.L_x_31:
[----:B------:R-:W-:Y:S01]  /*1ee0*/  UIADD3 UR10, UR10, 0x1, URZ ;  /* 0x000000010a0a7890 */ /* 0x000fe2000fffe03f */
[C---:B------:R-:W-:Y:S01]  /*1ef0*/  ISETP.GT.AND P2, PT, R0.reuse, 0x1, PT ;  /* 0x000000010000780c */ /* 0x040fe20003f44270 */
[----:B------:R-:W-:Y:S02]  /*1f00*/  VIADD R3, R3, 0x1 ;  /* 0x0000000103037836 */ /* 0x000fe40000000000 */
[----:B------:R-:W-:Y:S01]  /*1f10*/  UISETP.NE.AND UP0, UPT, UR10, 0x3, UPT ;  /* 0x000000030a00788c */ /* 0x000fe2000bf05270 */
[----:B------:R-:W-:Y:S02]  /*1f20*/  VIADD R0, R0, 0xffffffff ;  /* 0xffffffff00007836 */ /* 0x000fe40000000000 */
[C---:B------:R-:W-:Y:S01]  /*1f30*/  ISETP.NE.AND P1, PT, R3.reuse, 0x3, PT ;  /* 0x000000030300780c */ /* 0x040fe20003f25270 */
[----:B------:R-:W-:Y:S02]  /*1f40*/  USEL UR4, URZ, 0x1, UP0 ;  /* 0x000000013f047887 */ /* 0x000fe40008000000 */
[----:B------:R-:W-:Y:S01]  /*1f50*/  USEL UR10, UR10, URZ, UP0 ;  /* 0x0000003f0a0a7287 */ /* 0x000fe20008000000 */
[----:B------:R-:W-:-:S03]  /*1f60*/  SEL R3, R3, RZ, P1 ;  /* 0x000000ff03037207 */ /* 0x000fc60000800000 */
[----:B------:R-:W-:Y:S01]  /*1f70*/  LOP3.LUT R6, R6, UR4, RZ, 0x3c, !PT ;  /* 0x0000000406067c12 */ /* 0x000fe2000f8e3cff */
[----:B------:R-:W-:Y:S07]  /*1f80*/  @P2 BRA `(.L_x_32) ;  /* 0xfffffffc000c2947 */ /* 0x000fee000383ffff */
.L_x_25:
[----:B-12---:R-:W1:Y:S01]  /*1f90*/  LDC R0, c[0x0][0x28c] ;  /* 0x0000a300ff007b82 */ /* 0x006e620000000800 */
[----:B------:R2:W-:Y:S01]  /*1fa0*/  SYNCS.ARRIVE.TRANS64.A1T0 RZ, [R160+UR45], RZ ;  /* 0x000000ffa0ff79a7 */ /* 0x0005e2000810002d */
[----:B-1----:R-:W-:-:S13]  /*1fb0*/  ISETP.GE.AND P1, PT, R0, 0x1, PT ;  /* 0x000000010000780c */ /* 0x002fda0003f26270 */
[----:B--2---:R-:W-:Y:S05]  /*1fc0*/  @!P1 BRA `(.L_x_33) ;  /* 0x0000000000449947 */ /* 0x004fea0003800000 */
[----:B------:R-:W-:Y:S05]  /*1fd0*/  @!P0 BRA `(.L_x_34) ;  /* 0x0000000000048947 */ /* 0x000fea0003800000 */
[----:B------:R-:W-:Y:S01]  /*1fe0*/  BPT.TRAP 0x1 ;  /* 0x000000040000795c */ /* 0x000fe20000300000 */
.L_x_34:
[----:B------:R-:W-:-:S13]  /*1ff0*/  ISETP.NE.AND P0, PT, R154, RZ, PT ;  /* 0x000000ff9a00720c */ /* 0x000fda0003f05270 */
[----:B------:R-:W-:-:S05]  /*2000*/  VOTEU.ANY UP0, P0 ;  /* 0x00000000003f7886 */ /* 0x000fca0000000100 */
[----:B------:R-:W-:-:S06]  /*2010*/  @UP0 UIADD3 UR4, UR43, UR38, URZ ;  /* 0x000000262b040290 */ /* 0x000fcc000fffe03f */
[----:B------:R-:W-:Y:S02]  /*2020*/  IMAD.U32 R4, RZ, RZ, UR4 ;  /* 0x00000004ff047e24 */ /* 0x000fe4000f8e00ff */
[----:B------:R-:W-:Y:S02]  /*2030*/  IMAD.U32 R3, RZ, RZ, UR4 ;  /* 0x00000004ff037e24 */ /* 0x000fe4000f8e00ff */
[----:B------:R-:W-:-:S05]  /*2040*/  @P0 IMAD.WIDE.U32 R4, R4, -0x55555555, RZ ;  /* 0xaaaaaaab04040825 */ /* 0x000fca00078e00ff */
[----:B------:R-:W-:-:S05]  /*2050*/  @P0 SHF.R.U32.HI R0, RZ, 0x1, R5 ;  /* 0x00000001ff000819 */ /* 0x000fca0000011605 */
[----:B------:R-:W-:-:S05]  /*2060*/  @P0 IMAD R0, R0, -0x3, R3 ;  /* 0xfffffffd00000824 */ /* 0x000fca00078e0203 */
[----:B------:R-:W-:-:S05]  /*2070*/  @P0 LEA R0, R0, UR41, 0x3 ;  /* 0x0000002900000c11 */ /* 0x000fca000f8e18ff */
[----:B------:R-:W-:-:S05]  /*2080*/  @P0 VIADD R0, R0, 0x18 ;  /* 0x0000001800000836 */ /* 0x000fca0000000000 */
[----:B------:R-:W-:-:S04]  /*2090*/  @P0 PRMT R0, R155, 0x654, R0 ;  /* 0x000006549b000816 */ /* 0x000fc80000000000 */
[----:B------:R1:W-:Y:S01]  /*20a0*/  @P0 SYNCS.ARRIVE.TRANS64.RED.A1T0 RZ, [R0+URZ], RZ ;  /* 0x000000ff00ff09a7 */ /* 0x0003e2000810043f */
[----:B------:R-:W-:-:S13]  /*20b0*/  ISETP.GT.U32.AND P0, PT, R16, 0x1, PT ;  /* 0x000000011000780c */ /* 0x000fda0003f04070 */
[----:B-1----:R-:W-:Y:S05]  /*20c0*/  @P0 BRA `(.L_x_33) ;  /* 0x0000000000040947 */ /* 0x002fea0003800000 */
[----:B------:R-:W-:Y:S01]  /*20d0*/  BPT.TRAP 0x1 ;  /* 0x000000040000795c */ /* 0x000fe20000300000 */
.L_x_33:
[----:B------:R-:W-:Y:S01]  /*20e0*/  SHF.L.U32 R0, R165, 0x1f, RZ ;  /* 0x0000001fa5007819 */ /* 0x000fe200000006ff */
[----:B------:R-:W-:Y:S01]  /*20f0*/  UIADD3 UR38, UR44, UR38, URZ ;  /* 0x000000262c267290 */ /* 0x000fe2000fffe03f */
[----:B------:R-:W1:Y:S01]  /*2100*/  LDC R7, c[0x0][0x288] ;  /* 0x0000a200ff077b82 */ /* 0x000e620000000800 */
[----:B------:R-:W-:Y:S01]  /*2110*/  UISETP.GE.U32.AND UP1, UPT, UR44, 0x3, UPT ;  /* 0x000000032c00788c */ /* 0x000fe2000bf26070 */
[----:B------:R-:W-:Y:S01]  /*2120*/  IMAD.SHL.U32 R10, R158, 0x2, RZ ;  /* 0x000000029e0a7824 */ /* 0x000fe200078e00ff */
[----:B------:R-:W-:Y:S02]  /*2130*/  UISETP.GT.U32.AND UP0, UPT, UR38, 0x2, UPT ;  /* 0x000000022600788c */ /* 0x000fe4000bf04070 */
[----:B------:R-:W-:Y:S02]  /*2140*/  UIMAD.WIDE.U32 UR4, UR38, -0x55555555, URZ ;  /* 0xaaaaaaab260478a5 */ /* 0x000fe4000f8e003f */
[----:B------:R-:W-:Y:S01]  /*2150*/  UISETP.LT.U32.AND UP0, UPT, UR44, 0x3, UP0 ;  /* 0x000000032c00788c */ /* 0x000fe20008701070 */
[----:B------:R-:W2:Y:S01]  /*2160*/  SYNCS.PHASECHK.TRANS64.TRYWAIT P0, [R159+UR42+0x10], R0 ;  /* 0x000010009f0075a7 */ /* 0x000ea2000800016a */
[----:B------:R-:W-:Y:S01]  /*2170*/  USHF.R.U32.HI UR4, URZ, 0x1, UR5 ;  /* 0x000000013f047899 */ /* 0x000fe20008011605 */
[----:B------:R-:W-:Y:S01]  /*2180*/  SHF.R.S32.HI R11, RZ, 0x1f, R10 ;  /* 0x0000001fff0b7819 */ /* 0x000fe2000001140a */
[----:B------:R-:W-:-:S02]  /*2190*/  USEL UR6, URZ, 0x1, !UP0 ;  /* 0x000000013f067887 */ /* 0x000fc4000c000000 */
[----:B------:R-:W-:Y:S02]  /*21a0*/  UIMAD UR38, UR4, -0x3, UR38 ;  /* 0xfffffffd042678a4 */ /* 0x000fe4000f8e0226 */
[----:B------:R-:W-:-:S04]  /*21b0*/  ULOP3.LUT UR39, UR39, UR6, URZ, 0x3c, !UPT ;  /* 0x0000000627277292 */ /* 0x000fc8000f8e3c3f */
[----:B------:R-:W-:Y:S01]  /*21c0*/  @UP1 ULOP3.LUT UR39, UR39, 0x1, UR4, 0x78, !UPT ;  /* 0x0000000127271892 */ /* 0x000fe2000f8e7804 */
[----:B-12---:R-:W-:Y:S11]  /*21d0*/  @!P0 BRA `(.L_x_35) ;  /* 0x0000007c00048947 */ /* 0x006ff60003800000 */
.L_x_320:
[----:B-1----:R-:W-:Y:S01]  /*21e0*/  IMAD.SHL.U32 R0, R19, 0x40, RZ ;  /* 0x0000004013007824 */ /* 0x002fe200078e00ff */
[----:B------:R-:W-:Y:S01]  /*21f0*/  ULDC UR6, c[0x0][0x284] ;  /* 0x0000a10000067ab9 */ /* 0x000fe20000000800 */
[----:B------:R-:W-:Y:S01]  /*2200*/  IMAD.SHL.U32 R14, R22, 0x100, RZ ;  /* 0x00000100160e7824 */ /* 0x000fe200078e00ff */
[----:B------:R-:W-:Y:S01]  /*2210*/  SHF.R.S32.HI R20, RZ, 0x1f, R2 ;  /* 0x0000001fff147819 */ /* 0x000fe20000011402 */
[----:B------:R-:W-:Y:S01]  /*2220*/  ULDC.64 UR4, c[0x0][0x5d0] ;  /* 0x0001740000047ab9 */ /* 0x000fe20000000a00 */
[----:B------:R-:W-:Y:S01]  /*2230*/  ISETP.GE.AND P0, PT, R0, UR6, PT ;  /* 0x0000000600007c0c */ /* 0x000fe2000bf06270 */
[----:B------:R-:W-:Y:S01]  /*2240*/  IMAD.WIDE.U32 R4, R2, UR4, R10 ;  /* 0x0000000402047c25 */ /* 0x000fe2000f8e000a */
[----:B------:R-:W-:Y:S02]  /*2250*/  SHF.R.S32.HI R15, RZ, 0x1f, R14 ;  /* 0x0000001fff0f7819 */ /* 0x000fe4000001140e */
[----:B------:R-:W-:Y:S01]  /*2260*/  ISETP.GE.OR P0, PT, R14, R7, P0 ;  /* 0x000000070e00720c */ /* 0x000fe20000706670 */
[----:B------:R-:W-:Y:S01]  /*2270*/  IMAD R3, R20, UR4, RZ ;  /* 0x0000000414037c24 */ /* 0x000fe2000f8e02ff */
[----:B------:R-:W-:-:S03]  /*2280*/  IADD3 R4, P1, R14, R4, RZ ;  /* 0x000000040e047210 */ /* 0x000fc60007f3e0ff */
[----:B------:R-:W-:-:S05]  /*2290*/  IMAD R3, R2, UR5, R3 ;  /* 0x0000000502037c24 */ /* 0x000fca000f8e0203 */
[----:B------:R-:W-:-:S03]  /*22a0*/  IADD3.X R5, R15, R5, R3, P1, !PT ;  /* 0x000000050f057210 */ /* 0x000fc60000ffe403 */
[----:B------:R-:W-:Y:S05]  /*22b0*/  @P0 BRA `(.L_x_36) ;  /* 0x0000006000b00947 */ /* 0x000fea0003800000 */
[----:B0-----:R-:W0:Y:S01]  /*22c0*/  LDC.64 R12, c[0x0][0x5c8] ;  /* 0x00017200ff0c7b82 */ /* 0x001e220000000a00 */
[----:B------:R-:W-:Y:S01]  /*22d0*/  IMAD.WIDE R8, R19, 0x40, R156 ;  /* 0x0000004013087825 */ /* 0x000fe200078e029c */
[----:B------:R-:W-:Y:S01]  /*22e0*/  ULDC.64 UR4, c[0x0][0x5c0] ;  /* 0x0001700000047ab9 */ /* 0x000fe20000000a00 */
[----:B------:R-:W-:Y:S02]  /*22f0*/  BSSY B0, `(.L_x_36) ;  /* 0x0000628000007945 */ /* 0x000fe40003800000 */
[----:B------:R-:W-:Y:S02]  /*2300*/  IMAD.IADD R22, R163, 0x1, -R0 ;  /* 0x00000001a3167824 */ /* 0x000fe400078e0a00 */
[-C--:B0-----:R-:W-:Y:S02]  /*2310*/  IMAD R3, R9, R12.reuse, RZ ;  /* 0x0000000c09037224 */ /* 0x081fe400078e02ff */
[----:B------:R-:W-:-:S04]  /*2320*/  IMAD.WIDE.U32 R4, R8, R12, R4 ;  /* 0x0000000c08047225 */ /* 0x000fc800078e0004 */
[----:B------:R-:W-:Y:S01]  /*2330*/  IMAD R3, R8, R13, R3 ;  /* 0x0000000d08037224 */ /* 0x000fe200078e0203 */
[----:B------:R-:W-:-:S03]  /*2340*/  IADD3 R4, P0, R4, UR4, RZ ;  /* 0x0000000404047c10 */ /* 0x000fc6000ff1e0ff */
[----:B------:R-:W-:Y:S01]  /*2350*/  IMAD.IADD R3, R5, 0x1, R3 ;  /* 0x0000000105037824 */ /* 0x000fe200078e0203 */
[----:B------:R-:W-:-:S04]  /*2360*/  LEA R6, P1, R12, R4, 0x3 ;  /* 0x000000040c067211 */ /* 0x000fc800078218ff */
[----:B------:R-:W-:Y:S01]  /*2370*/  IADD3.X R5, R3, UR5, RZ, P0, !PT ;  /* 0x0000000503057c10 */ /* 0x000fe200087fe4ff */
[----:B------:R-:W-:Y:S01]  /*2380*/  IMAD R3, R158, -0x2, R7 ;  /* 0xfffffffe9e037824 */ /* 0x000fe200078e0207 */
[----:B-----5:R-:W-:Y:S02]  /*2390*/  ISETP.NE.AND P0, PT, R152, RZ, PT ;  /* 0x000000ff9800720c */ /* 0x020fe40003f05270 */
[----:B------:R-:W-:Y:S01]  /*23a0*/  LEA.HI.X R7, R12, R5, R13, 0x3, P1 ;  /* 0x000000050c077211 */ /* 0x000fe200008f1c0d */
[----:B------:R-:W-:-:S10]  /*23b0*/  IMAD.IADD R0, R3, 0x1, -R14 ;  /* 0x0000000103007824 */ /* 0x000fd400078e0a0e */
[----:B------:R-:W-:Y:S05]  /*23c0*/  @!P0 BRA `(.L_x_37) ;  /* 0x0000004800608947 */ /* 0x000fea0003800000 */
[----:B------:R-:W0:Y:S01]  /*23d0*/  LDC.64 R166, c[0x0][0x5b0] ;  /* 0x00016c00ffa67b82 */ /* 0x000e220000000a00 */
[----:B------:R-:W-:Y:S01]  /*23e0*/  ULDC.64 UR4, c[0x0][0x5b8] ;  /* 0x00016e0000047ab9 */ /* 0x000fe20000000a00 */
[----:B------:R-:W-:Y:S01]  /*23f0*/  ISETP.GE.AND P1, PT, R22, 0x1, PT ;  /* 0x000000011600780c */ /* 0x000fe20003f26270 */
[----:B------:R-:W-:Y:S01]  /*2400*/  IMAD.WIDE.U32 R10, R2, UR4, R10 ;  /* 0x00000004020a7c25 */ /* 0x000fe2000f8e000a */
[----:B------:R-:W-:Y:S02]  /*2410*/  BSSY B1, `(.L_x_38) ;  /* 0x000000e000017945 */ /* 0x000fe40003800000 */
[----:B------:R-:W-:Y:S01]  /*2420*/  ISETP.LT.OR P5, PT, R0, 0x1, !P1 ;  /* 0x000000010000780c */ /* 0x000fe20004fa1670 */
[----:B------:R-:W-:Y:S01]  /*2430*/  IMAD R3, R20, UR4, RZ ;  /* 0x0000000414037c24 */ /* 0x000fe2000f8e02ff */
[----:B------:R-:W1:Y:S01]  /*2440*/  LDC.64 R12, c[0x0][0x5a8] ;  /* 0x00016a00ff0c7b82 */ /* 0x000e620000000a00 */
[----:B------:R-:W-:Y:S02]  /*2450*/  IADD3 R14, P0, R14, R10, RZ ;  /* 0x0000000a0e0e7210 */ /* 0x000fe40007f1e0ff */
[----:B------:R-:W-:-:S05]  /*2460*/  IMAD R3, R2, UR5, R3 ;  /* 0x0000000502037c24 */ /* 0x000fca000f8e0203 */
[----:B------:R-:W-:Y:S01]  /*2470*/  IADD3.X R15, R15, R11, R3, P0, !PT ;  /* 0x0000000b0f0f7210 */ /* 0x000fe200007fe403 */
[-C--:B0-----:R-:W-:Y:S02]  /*2480*/  IMAD R10, R9, R166.reuse, RZ ;  /* 0x000000a6090a7224 */ /* 0x081fe400078e02ff */
[----:B------:R-:W-:-:S04]  /*2490*/  IMAD.WIDE.U32 R2, R8, R166, R14 ;  /* 0x000000a608027225 */ /* 0x000fc800078e000e */
[----:B------:R-:W-:Y:S01]  /*24a0*/  IMAD R21, R8, R167, R10 ;  /* 0x000000a708157224 */ /* 0x000fe200078e020a */
[----:B-1----:R-:W-:-:S04]  /*24b0*/  IADD3 R2, P0, R2, R12, RZ ;  /* 0x0000000c02027210 */ /* 0x002fc80007f1e0ff */
[----:B------:R-:W-:Y:S01]  /*24c0*/  IADD3.X R3, R13, R3, R21, P0, !PT ;  /* 0x000000030d037210 */ /* 0x000fe200007fe415 */
[----:B------:R-:W-:Y:S08]  /*24d0*/  @P5 BRA `(.L_x_39) ;  /* 0x0000000000045947 */ /* 0x000ff00003800000 */
[----:B------:R0:W5:Y:S02]  /*24e0*/  LDG.E.U8 R164, desc[UR36][R2.64] ;  /* 0x0000002402a47981 */ /* 0x000164000c1e1100 */
.L_x_39:
[----:B------:R-:W-:Y:S05]  /*24f0*/  BSYNC B1 ;  /* 0x0000000000017941 */ /* 0x000fea0003800000 */
.L_x_38:
[----:B-----5:R-:W-:Y:S01]  /*2500*/  LOP3.LUT R9, R164, 0xffff, RZ, 0xc0, !PT ;  /* 0x0000ffffa4097812 */ /* 0x020fe200078ec0ff */
[C---:B------:R-:W-:Y:S01]  /*2510*/  IMAD.SHL.U32 R10, R166.reuse, 0x8, RZ ;  /* 0x00000008a60a7824 */ /* 0x040fe200078e00ff */
[----:B------:R-:W-:Y:S01]  /*2520*/  SHF.L.U64.HI R11, R166, 0x3, R167 ;  /* 0x00000003a60b7819 */ /* 0x000fe200000102a7 */
[----:B------:R-:W-:Y:S01]  /*2530*/  BSSY B1, `(.L_x_40) ;  /* 0x000000e000017945 */ /* 0x000fe20003800000 */
[----:B------:R-:W-:Y:S02]  /*2540*/  PRMT R19, R9, 0x8880, RZ ;  /* 0x0000888009137816 */ /* 0x000fe400000000ff */
[----:B------:R-:W-:Y:S01]  /*2550*/  ISETP.LT.OR P2, PT, R0, 0x2, !P1 ;  /* 0x000000020000780c */ /* 0x000fe20004f41670 */
[----:B------:R-:W-:Y:S01]  /*2560*/  IMAD.WIDE.U32 R8, R8, R166, R10 ;  /* 0x000000a608087225 */ /* 0x000fe200078e000a */
[----:B------:R-:W-:-:S03]  /*2570*/  ISETP.GE.AND P0, PT, R22, 0x9, PT ;  /* 0x000000091600780c */ /* 0x000fc60003f06270 */
[----:B------:R-:W-:Y:S01]  /*2580*/  IMAD R10, R19, R152, RZ ;  /* 0x00000098130a7224 */ /* 0x000fe200078e02ff */
[----:B------:R-:W-:Y:S01]  /*2590*/  IADD3 R8, P3, P4, R14, R12, R8 ;  /* 0x0000000c0e087210 */ /* 0x000fe20007c7e008 */
[----:B------:R-:W-:Y:S02]  /*25a0*/  IMAD.IADD R12, R21, 0x1, R9 ;  /* 0x00000001150c7824 */ /* 0x000fe400078e0209 */
[----:B------:R-:W-:-:S05]  /*25b0*/  @!P5 IMAD R11, R24, R153, R10 ;  /* 0x00000099180bd224 */ /* 0x000fca00078e020a */
[----:B------:R1:W-:Y:S01]  /*25c0*/  @!P5 STG.E.U8 desc[UR36][R4.64], R11 ;  /* 0x0000000b0400d986 */ /* 0x0003e2000c101124 */
[----:B------:R-:W-:Y:S05]  /*25d0*/  @P2 BRA `(.L_x_41) ;  /* 0x00000000000c2947 */ /* 0x000fea0003800000 */
[----:B------:R-:W1:Y:S02]  /*25e0*/  LDG.E.U8 R164, desc[UR36][R2.64+0x1] ;  /* 0x0000012402a47981 */ /* 0x000e64000c1e1100 */
[----:B-1----:R-:W-:-:S05]  /*25f0*/  PRMT R11, R164, 0x8880, RZ ;  /* 0x00008880a40b7816 */ /* 0x002fca00000000ff */
[----:B------:R-:W-:-:S07]  /*2600*/  IMAD R10, R11, R152, RZ ;  /* 0x000000980b0a7224 */ /* 0x000fce00078e02ff */
.L_x_41:
[----:B------:R-:W-:Y:S05]  /*2610*/  BSYNC B1 ;  /* 0x0000000000017941 */ /* 0x000fea0003800000 */
.L_x_40:
[C---:B------:R-:W-:Y:S01]  /*2620*/  ISETP.LT.OR P5, PT, R0.reuse, 0x1, !P0 ;  /* 0x000000010000780c */ /* 0x040fe200047a1670 */
[----:B------:R-:W-:Y:S01]  /*2630*/  @!P2 IMAD R25, R25, R153, R10 ;  /* 0x000000991919a224 */ /* 0x000fe200078e020a */
[----:B------:R-:W-:Y:S01]  /*2640*/  BSSY B1, `(.L_x_42) ;  /* 0x000000a000017945 */ /* 0x000fe20003800000 */
[----:B------:R-:W-:Y:S02]  /*2650*/  IADD3.X R9, R15, R13, R12, P3, P4 ;  /* 0x0000000d0f097210 */ /* 0x000fe40001fe840c */
[C---:B------:R-:W-:Y:S01]  /*2660*/  ISETP.LT.OR P3, PT, R0.reuse, 0x2, !P0 ;  /* 0x000000020000780c */ /* 0x040fe20004761670 */
[----:B------:R2:W-:Y:S01]  /*2670*/  @!P2 STG.E.U8 desc[UR36][R4.64+0x1], R25 ;  /* 0x000001190400a986 */ /* 0x0005e2000c101124 */
[C---:B------:R-:W-:Y:S02]  /*2680*/  ISETP.LT.OR P4, PT, R0.reuse, 0x9, !P1 ;  /* 0x000000090000780c */ /* 0x040fe40004f81670 */
[----:B------:R-:W-:-:S04]  /*2690*/  ISETP.LT.OR P2, PT, R0, 0xa, !P1 ;  /* 0x0000000a0000780c */ /* 0x000fc80004f41670 */
[----:B------:R-:W-:Y:S09]  /*26a0*/  @P5 BRA `(.L_x_43) ;  /* 0x00000000000c5947 */ /* 0x000ff20003800000 */
[----:B------:R-:W1:Y:S02]  /*26b0*/  LDG.E.U8 R164, desc[UR36][R8.64] ;  /* 0x0000002408a47981 */ /* 0x000e64000c1e1100 */
[----:B-1----:R-:W-:-:S05]  /*26c0*/  PRMT R11, R164, 0x8880, RZ ;  /* 0x00008880a40b7816 */ /* 0x002fca00000000ff */
[----:B------:R-:W-:-:S07]  /*26d0*/  IMAD R10, R11, R152, RZ ;  /* 0x000000980b0a7224 */ /* 0x000fce00078e02ff */
.L_x_43:
[----:B------:R-:W-:Y:S05]  /*26e0*/  BSYNC B1 ;  /* 0x0000000000017941 */ /* 0x000fea0003800000 */
.L_x_42:
[----:B-1----:R-:W-:Y:S01]  /*26f0*/  @!P5 IMAD R11, R26, R153, R10 ;  /* 0x000000991a0bd224 */ /* 0x002fe200078e020a */
[----:B------:R-:W-:Y:S04]  /*2700*/  BSSY B1, `(.L_x_44) ;  /* 0x0000006000017945 */ /* 0x000fe80003800000 */
[----:B------:R1:W-:Y:S01]  /*2710*/  @!P5 STG.E.U8 desc[UR36][R6.64], R11 ;  /* 0x0000000b0600d986 */ /* 0x0003e2000c101124 */
[----:B------:R-:W-:Y:S05]  /*2720*/  @P3 BRA `(.L_x_45) ;  /* 0x00000000000c3947 */ /* 0x000fea0003800000 */
[----:B------:R-:W1:Y:S02]  /*2730*/  LDG.E.U8 R164, desc[UR36][R8.64+0x1] ;  /* 0x0000012408a47981 */ /* 0x000e64000c1e1100 */
[----:B-1----:R-:W-:-:S05]  /*2740*/  PRMT R11, R164, 0x8880, RZ ;  /* 0x00008880a40b7816 */ /* 0x002fca00000000ff */
[----:B------:R-:W-:-:S07]  /*2750*/  IMAD R10, R11, R152, RZ ;  /* 0x000000980b0a7224 */ /* 0x000fce00078e02ff */
.L_x_45:
[----:B------:R-:W-:Y:S05]  /*2760*/  BSYNC B1 ;  /* 0x0000000000017941 */ /* 0x000fea0003800000 */
.L_x_44:
[----:B------:R-:W-:Y:S01]  /*2770*/  @!P3 IMAD R27, R27, R153, R10 ;  /* 0x000000991b1bb224 */ /* 0x000fe200078e020a */
[----:B------:R-:W-:Y:S04]  /*2780*/  BSSY B1, `(.L_x_46) ;  /* 0x0000006000017945 */ /* 0x000fe80003800000 */
[----:B------:R3:W-:Y:S01]  /*2790*/  @!P3 STG.E.U8 desc[UR36][R6.64+0x1], R27 ;  /* 0x0000011b0600b986 */ /* 0x0007e2000c101124 */
[----:B------:R-:W-:Y:S05]  /*27a0*/  @P4 BRA `(.L_x_47) ;  /* 0x00000000000c4947 */ /* 0x000fea0003800000 */
[----:B------:R-:W1:Y:S02]  /*27b0*/  LDG.E.U8 R164, desc[UR36][R2.64+0x8] ;  /* 0x0000082402a47981 */ /* 0x000e64000c1e1100 */
[----:B-1----:R-:W-:-:S05]  /*27c0*/  PRMT R11, R164, 0x8880, RZ ;  /* 0x00008880a40b7816 */ /* 0x002fca00000000ff */
[----:B------:R-:W-:-:S07]  /*27d0*/  IMAD R10, R11, R152, RZ ;  /* 0x000000980b0a7224 */ /* 0x000fce00078e02ff */
.L_x_47:
[----:B------:R-:W-:Y:S05]  /*27e0*/  BSYNC B1 ;  /* 0x0000000000017941 */ /* 0x000fea0003800000 */
.L_x_46:
[----:B-1----:R-:W-:Y:S01]  /*27f0*/  @!P4 IMAD R11, R28, R153, R10 ;  /* 0x000000991c0bc224 */ /* 0x002fe200078e020a */
[----:B------:R-:W-:Y:S04]  /*2800*/  BSSY B1, `(.L_x_48) ;  /* 0x0000006000017945 */ /* 0x000fe80003800000 */
[----:B------:R1:W-:Y:S01]  /*2810*/  @!P4 STG.E.U8 desc[UR36][R4.64+0x8], R11 ;  /* 0x0000080b0400c986 */ /* 0x0003e2000c101124 */
[----:B------:R-:W-:Y:S05]  /*2820*/  @P2 BRA `(.L_x_49) ;  /* 0x00000000000c2947 */ /* 0x000fea0003800000 */
[----:B------:R-:W1:Y:S02]  /*2830*/  LDG.E.U8 R164, desc[UR36][R2.64+0x9] ;  /* 0x0000092402a47981 */ /* 0x000e64000c1e1100 */
[----:B-1----:R-:W-:-:S05]  /*2840*/  PRMT R11, R164, 0x8880, RZ ;  /* 0x00008880a40b7816 */ /* 0x002fca00000000ff */
[----:B------:R-:W-:-:S07]  /*2850*/  IMAD R10, R11, R152, RZ ;  /* 0x000000980b0a7224 */ /* 0x000fce00078e02ff */
.L_x_49:
[----:B------:R-:W-:Y:S05]  /*2860*/  BSYNC B1 ;  /* 0x0000000000017941 */ /* 0x000fea0003800000 */
.L_x_48:
[C---:B------:R-:W-:Y:S01]  /*2870*/  ISETP.LT.OR P4, PT, R0.reuse, 0x9, !P0 ;  /* 0x000000090000780c */ /* 0x040fe20004781670 */
[----:B------:R-:W-:Y:S01]  /*2880*/  @!P2 IMAD R29, R29, R153, R10 ;  /* 0x000000991d1da224 */ /* 0x000fe200078e020a */
[----:B------:R-:W-:Y:S01]  /*2890*/  BSSY B1, `(.L_x_50) ;  /* 0x0000009000017945 */ /* 0x000fe20003800000 */
[C---:B------:R-:W-:Y:S02]  /*28a0*/  ISETP.LT.OR P3, PT, R0.reuse, 0xa, !P0 ;  /* 0x0000000a0000780c */ /* 0x040fe40004761670 */
[C---:B------:R-:W-:Y:S01]  /*28b0*/  ISETP.LT.OR P5, PT, R0.reuse, 0x11, !P1 ;  /* 0x000000110000780c */ /* 0x040fe20004fa1670 */
[----:B------:R4:W-:Y:S01]  /*28c0*/  @!P2 STG.E.U8 desc[UR36][R4.64+0x9], R29 ;  /* 0x0000091d0400a986 */ /* 0x0009e2000c101124 */
[----:B------:R-:W-:-:S06]  /*28d0*/  ISETP.LT.OR P2, PT, R0, 0x12, !P1 ;  /* 0x000000120000780c */ /* 0x000fcc0004f41670 */
[----:B------:R-:W-:Y:S07]  /*28e0*/  @P4 BRA `(.L_x_51) ;  /* 0x00000000000c4947 */ /* 0x000fee0003800000 */
[----:B------:R-:W1:Y:S02]  /*28f0*/  LDG.E.U8 R164, desc[UR36][R8.64+0x8] ;  /* 0x0000082408a47981 */ /* 0x000e64000c1e1100 */
[----:B-1----:R-:W-:-:S05]  /*2900*/  PRMT R11, R164, 0x8880, RZ ;  /* 0x00008880a40b7816 */ /* 0x002fca00000000ff */
[----:B------:R-:W-:-:S07]  /*2910*/  IMAD R10, R11, R152, RZ ;  /* 0x000000980b0a7224 */ /* 0x000fce00078e02ff */
.L_x_51:
[----:B------:R-:W-:Y:S05]  /*2920*/  BSYNC B1 ;  /* 0x0000000000017941 */ /* 0x000fea0003800000 */
.L_x_50:
[----:B-1----:R-:W-:Y:S01]  /*2930*/  @!P4 IMAD R11, R30, R153, R10 ;  /* 0x000000991e0bc224 */ /* 0x002fe200078e020a */
[----:B------:R-:W-:Y:S04]  /*2940*/  BSSY B1, `(.L_x_52) ;  /* 0x0000006000017945 */ /* 0x000fe80003800000 */
[----:B------:R1:W-:Y:S01]  /*2950*/  @!P4 STG.E.U8 desc[UR36][R6.64+0x8], R11 ;  /* 0x0000080b0600c986 */ /* 0x0003e2000c101124 */
[----:B------:R-:W-:Y:S05]  /*2960*/  @P3 BRA `(.L_x_53) ;  /* 0x00000000000c3947 */ /* 0x000fea0003800000 */
[----:B------:R-:W1:Y:S02]  /*2970*/  LDG.E.U8 R164, desc[UR36][R8.64+0x9] ;  /* 0x0000092408a47981 */ /* 0x000e64000c1e1100 */
[----:B-1----:R-:W-:-:S05]  /*2980*/  PRMT R11, R164, 0x8880, RZ ;  /* 0x00008880a40b7816 */ /* 0x002fca00000000ff */
[----:B------:R-:W-:-:S07]  /*2990*/  IMAD R10, R11, R152, RZ ;  /* 0x000000980b0a7224 */ /* 0x000fce00078e02ff */
.L_x_53:
[----:B------:R-:W-:Y:S05]  /*29a0*/  BSYNC B1 ;  /* 0x0000000000017941 */ /* 0x000fea0003800000 */
.L_x_52:
[----:B------:R-:W-:Y:S01]  /*29b0*/  @!P3 IMAD R31, R31, R153, R10 ;  /* 0x000000991f1fb224 */ /* 0x000fe200078e020a */
[----:B------:R-:W-:Y:S04]  /*29c0*/  BSSY B1, `(.L_x_54) ;  /* 0x0000006000017945 */ /* 0x000fe80003800000 */
[----:B------:R0:W-:Y:S01]  /*29d0*/  @!P3 STG.E.U8 desc[UR36][R6.64+0x9], R31 ;  /* 0x0000091f0600b986 */ /* 0x0001e2000c101124 */
[----:B------:R-:W-:Y:S05]  /*29e0*/  @P5 BRA `(.L_x_55) ;  /* 0x00000000000c5947 */ /* 0x000fea0003800000 */
[----:B------:R-:W1:Y:S02]  /*29f0*/  LDG.E.U8 R164, desc[UR36][R2.64+0x10] ;  /* 0x0000102402a47981 */ /* 0x000e64000c1e1100 */
[----:B-1----:R-:W-:-:S05]  /*2a00*/  PRMT R11, R164, 0x8880, RZ ;  /* 0x00008880a40b7816 */ /* 0x002fca00000000ff */
[----:B------:R-:W-:-:S07]  /*2a10*/  IMAD R10, R11, R152, RZ ;  /* 0x000000980b0a7224 */ /* 0x000fce00078e02ff */
.L_x_55:
[----:B------:R-:W-:Y:S05]  /*2a20*/  BSYNC B1 ;  /* 0x0000000000017941 */ /* 0x000fea0003800000 */
.L_x_54:
[----:B-1----:R-:W-:Y:S01]  /*2a30*/  @!P5 IMAD R11, R32, R153, R10 ;  /* 0x00000099200bd224 */ /* 0x002fe200078e020a */
[----:B------:R-:W-:Y:S04]  /*2a40*/  BSSY B1, `(.L_x_56) ;  /* 0x0000006000017945 */ /* 0x000fe80003800000 */
[----:B------:R1:W-:Y:S01]  /*2a50*/  @!P5 STG.E.U8 desc[UR36][R4.64+0x10], R11 ;  /* 0x0000100b0400d986 */ /* 0x0003e2000c101124 */
[----:B------:R-:W-:Y:S05]  /*2a60*/  @P2 BRA `(.L_x_57) ;  /* 0x00000000000c2947 */ /* 0x000fea0003800000 */
[----:B------:R-:W1:Y:S02]  /*2a70*/  LDG.E.U8 R164, desc[UR36][R2.64+0x11] ;  /* 0x0000112402a47981 */ /* 0x000e64000c1e1100 */
[----:B-1----:R-:W-:-:S05]  /*2a80*/  PRMT R11, R164, 0x8880, RZ ;  /* 0x00008880a40b7816 */ /* 0x002fca00000000ff */
[----:B------:R-:W-:-:S07]  /*2a90*/  IMAD R10, R11, R152, RZ ;  /* 0x000000980b0a7224 */ /* 0x000fce00078e02ff */
.L_x_57:
[----:B------:R-:W-:Y:S05]  /*2aa0*/  BSYNC B1 ;  /* 0x0000000000017941 */ /* 0x000fea0003800000 */
.L_x_56:
        /* <DEDUP_REMOVED lines=11> */
.L_x_59:
[----:B------:R-:W-:Y:S05]  /*2b60*/  BSYNC B1 ;  /* 0x0000000000017941 */ /* 0x000fea0003800000 */
.L_x_58:
[----:B-1----:R-:W-:Y:S01]  /*2b70*/  @!P4 IMAD R11, R34, R153, R10 ;  /* 0x00000099220bc224 */ /* 0x002fe200078e020a */
[----:B------:R-:W-:Y:S04]  /*2b80*/  BSSY B1, `(.L_x_60) ;  /* 0x0000006000017945 */ /* 0x000fe80003800000 */
[----:B------:R1:W-:Y:S01]  /*2b90*/  @!P4 STG.E.U8 desc[UR36][R6.64+0x10], R11 ;  /* 0x0000100b0600c986 */ /* 0x0003e2000c101124 */
[----:B------:R-:W-:Y:S05]  /*2ba0*/  @P3 BRA `(.L_x_61) ;  /* 0x00000000000c3947 */ /* 0x000fea0003800000 */
[----:B------:R-:W1:Y:S02]  /*2bb0*/  LDG.E.U8 R164, desc[UR36][R8.64+0x11] ;  /* 0x0000112408a47981 */ /* 0x000e64000c1e1100 */
[----:B-1----:R-:W-:-:S05]  /*2bc0*/  PRMT R11, R164, 0x8880, RZ ;  /* 0x00008880a40b7816 */ /* 0x002fca00000000ff */
[----:B------:R-:W-:-:S07]  /*2bd0*/  IMAD R10, R11, R152, RZ ;  /* 0x000000980b0a7224 */ /* 0x000fce00078e02ff */
.L_x_61:
[----:B------:R-:W-:Y:S05]  /*2be0*/  BSYNC B1 ;  /* 0x0000000000017941 */ /* 0x000fea0003800000 */
.L_x_60:
[----:B------:R-:W-:Y:S01]  /*2bf0*/  @!P3 IMAD R35, R35, R153, R10 ;  /* 0x000000992323b224 */ /* 0x000fe200078e020a */
[----:B------:R-:W-:Y:S04]  /*2c00*/  BSSY B1, `(.L_x_62) ;  /* 0x0000006000017945 */ /* 0x000fe80003800000 */
[----:B------:R0:W-:Y:S01]  /*2c10*/  @!P3 STG.E.U8 desc[UR36][R6.64+0x11], R35 ;  /* 0x000011230600b986 */ /* 0x0001e2000c101124 */
[----:B------:R-:W-:Y:S05]  /*2c20*/  @P5 BRA `(.L_x_63) ;  /* 0x00000000000c5947 */ /* 0x000fea0003800000 */
[----:B------:R-:W1:Y:S02]  /*2c30*/  LDG.E.U8 R164, desc[UR36][R2.64+0x18] ;  /* 0x0000182402a47981 */ /* 0x000e64000c1e1100 */
[----:B-1----:R-:W-:-:S05]  /*2c40*/  PRMT R11, R164, 0x8880, RZ ;  /* 0x00008880a40b7816 */ /* 0x002fca00000000ff */
[----:B------:R-:W-:-:S07]  /*2c50*/  IMAD R10, R11, R152, RZ ;  /* 0x000000980b0a7224 */ /* 0x000fce00078e02ff */
.L_x_63:
[----:B------:R-:W-:Y:S05]  /*2c60*/  BSYNC B1 ;  /* 0x0000000000017941 */ /* 0x000fea0003800000 */
.L_x_62:
[----:B-1----:R-:W-:Y:S01]  /*2c70*/  @!P5 IMAD R11, R36, R153, R10 ;  /* 0x00000099240bd224 */ /* 0x002fe200078e020a */
[----:B------:R-:W-:Y:S04]  /*2c80*/  BSSY B1, `(.L_x_64) ;  /* 0x0000006000017945 */ /* 0x000fe80003800000 */
[----:B------:R1:W-:Y:S01]  /*2c90*/  @!P5 STG.E.U8 desc[UR36][R4.64+0x18], R11 ;  /* 0x0000180b0400d986 */ /* 0x0003e2000c101124 */
[----:B------:R-:W-:Y:S05]  /*2ca0*/  @P2 BRA `(.L_x_65) ;  /* 0x00000000000c2947 */ /* 0x000fea0003800000 */
[----:B------:R-:W1:Y:S02]  /*2cb0*/  LDG.E.U8 R164, desc[UR36][R2.64+0x19] ;  /* 0x0000192402a47981 */ /* 0x000e64000c1e1100 */
[----:B-1----:R-:W-:-:S05]  /*2cc0*/  PRMT R11, R164, 0x8880, RZ ;  /* 0x00008880a40b7816 */ /* 0x002fca00000000ff */
[----:B------:R-:W-:-:S07]  /*2cd0*/  IMAD R10, R11, R152, RZ ;  /* 0x000000980b0a7224 */ /* 0x000fce00078e02ff */
.L_x_65:
[----:B------:R-:W-:Y:S05]  /*2ce0*/  BSYNC B1 ;  /* 0x0000000000017941 */ /* 0x000fea0003800000 */
.L_x_64:
        /* <DEDUP_REMOVED lines=11> */
.L_x_67:
[----:B------:R-:W-:Y:S05]  /*2da0*/  BSYNC B1 ;  /* 0x0000000000017941 */ /* 0x000fea0003800000 */
.L_x_66:
[----:B-1----:R-:W-:Y:S01]  /*2db0*/  @!P4 IMAD R11, R38, R153, R10 ;  /* 0x00000099260bc224 */ /* 0x002fe200078e020a */
[----:B------:R-:W-:Y:S04]  /*2dc0*/  BSSY B1, `(.L_x_68) ;  /* 0x0000006000017945 */ /* 0x000fe80003800000 */
[----:B------:R1:W-:Y:S01]  /*2dd0*/  @!P4 STG.E.U8 desc[UR36][R6.64+0x18], R11 ;  /* 0x0000180b0600c986 */ /* 0x0003e2000c101124 */
[----:B------:R-:W-:Y:S05]  /*2de0*/  @P3 BRA `(.L_x_69) ;  /* 0x00000000000c3947 */ /* 0x000fea0003800000 */
[----:B------:R-:W1:Y:S02]  /*2df0*/  LDG.E.U8 R164, desc[UR36][R8.64+0x19] ;  /* 0x0000192408a47981 */ /* 0x000e64000c1e1100 */
[----:B-1----:R-:W-:-:S05]  /*2e00*/  PRMT R11, R164, 0x8880, RZ ;  /* 0x00008880a40b7816 */ /* 0x002fca00000000ff */
[----:B------:R-:W-:-:S07]  /*2e10*/  IMAD R10, R11, R152, RZ ;  /* 0x000000980b0a7224 */ /* 0x000fce00078e02ff */
.L_x_69:
[----:B------:R-:W-:Y:S05]  /*2e20*/  BSYNC B1 ;  /* 0x0000000000017941 */ /* 0x000fea0003800000 */
.L_x_68:
[----:B------:R-:W-:Y:S01]  /*2e30*/  @!P3 IMAD R39, R39, R153, R10 ;  /* 0x000000992727b224 */ /* 0x000fe200078e020a */
[----:B------:R-:W-:Y:S04]  /*2e40*/  BSSY B1, `(.L_x_70) ;  /* 0x0000006000017945 */ /* 0x000fe80003800000 */
[----:B------:R0:W-:Y:S01]  /*2e50*/  @!P3 STG.E.U8 desc[UR36][R6.64+0x19], R39 ;  /* 0x000019270600b986 */ /* 0x0001e2000c101124 */
[----:B------:R-:W-:Y:S05]  /*2e60*/  @P5 BRA `(.L_x_71) ;  /* 0x00000000000c5947 */ /* 0x000fea0003800000 */
[----:B------:R-:W1:Y:S02]  /*2e70*/  LDG.E.U8 R164, desc[UR36][R2.64+0x20] ;  /* 0x0000202402a47981 */ /* 0x000e64000c1e1100 */
[----:B-1----:R-:W-:-:S05]  /*2e80*/  PRMT R11, R164, 0x8880, RZ ;  /* 0x00008880a40b7816 */ /* 0x002fca00000000ff */
[----:B------:R-:W-:-:S07]  /*2e90*/  IMAD R10, R11, R152, RZ ;  /* 0x000000980b0a7224 */ /* 0x000fce00078e02ff */
.L_x_71:
[----:B------:R-:W-:Y:S05]  /*2ea0*/  BSYNC B1 ;  /* 0x0000000000017941 */ /* 0x000fea0003800000 */
.L_x_70:
[----:B-1----:R-:W-:Y:S01]  /*2eb0*/  @!P5 IMAD R11, R40, R153, R10 ;  /* 0x00000099280bd224 */ /* 0x002fe200078e020a */
[----:B------:R-:W-:Y:S04]  /*2ec0*/  BSSY B1, `(.L_x_72) ;  /* 0x0000006000017945 */ /* 0x000fe80003800000 */
[----:B------:R1:W-:Y:S01]  /*2ed0*/  @!P5 STG.E.U8 desc[UR36][R4.64+0x20], R11 ;  /* 0x0000200b0400d986 */ /* 0x0003e2000c101124 */
[----:B------:R-:W-:Y:S05]  /*2ee0*/  @P2 BRA `(.L_x_73) ;  /* 0x00000000000c2947 */ /* 0x000fea0003800000 */
[----:B------:R-:W1:Y:S02]  /*2ef0*/  LDG.E.U8 R164, desc[UR36][R2.64+0x21] ;  /* 0x0000212402a47981 */ /* 0x000e64000c1e1100 */
[----:B-1----:R-:W-:-:S05]  /*2f00*/  PRMT R11, R164, 0x8880, RZ ;  /* 0x00008880a40b7816 */ /* 0x002fca00000000ff */
[----:B------:R-:W-:-:S07]  /*2f10*/  IMAD R10, R11, R152, RZ ;  /* 0x000000980b0a7224 */ /* 0x000fce00078e02ff */
.L_x_73:
[----:B------:R-:W-:Y:S05]  /*2f20*/  BSYNC B1 ;  /* 0x0000000000017941 */ /* 0x000fea0003800000 */
.L_x_72:
        /* <DEDUP_REMOVED lines=11> */
.L_x_75:
[----:B------:R-:W-:Y:S05]  /*2fe0*/  BSYNC B1 ;  /* 0x0000000000017941 */ /* 0x000fea0003800000 */
.L_x_74:
[----:B-1----:R-:W-:Y:S01]  /*2ff0*/  @!P4 IMAD R11, R42, R153, R10 ;  /* 0x000000992a0bc224 */ /* 0x002fe200078e020a */
[----:B------:R-:W-:Y:S04]  /*3000*/  BSSY B1, `(.L_x_76) ;  /* 0x0000006000017945 */ /* 0x000fe80003800000 */
[----:B------:R1:W-:Y:S01]  /*3010*/  @!P4 STG.E.U8 desc[UR36][R6.64+0x20], R11 ;  /* 0x0000200b0600c986 */ /* 0x0003e2000c101124 */
[----:B------:R-:W-:Y:S05]  /*3020*/  @P3 BRA `(.L_x_77) ;  /* 0x00000000000c3947 */ /* 0x000fea0003800000 */
[----:B------:R-:W1:Y:S02]  /*3030*/  LDG.E.U8 R164, desc[UR36][R8.64+0x21] ;  /* 0x0000212408a47981 */ /* 0x000e64000c1e1100 */
[----:B-1----:R-:W-:-:S05]  /*3040*/  PRMT R11, R164, 0x8880, RZ ;  /* 0x00008880a40b7816 */ /* 0x002fca00000000ff */
[----:B------:R-:W-:-:S07]  /*3050*/  IMAD R10, R11, R152, RZ ;  /* 0x000000980b0a7224 */ /* 0x000fce00078e02ff */
.L_x_77:
[----:B------:R-:W-:Y:S05]  /*3060*/  BSYNC B1 ;  /* 0x0000000000017941 */ /* 0x000fea0003800000 */
.L_x_76:
[----:B------:R-:W-:Y:S01]  /*3070*/  @!P3 IMAD R43, R43, R153, R10 ;  /* 0x000000992b2bb224 */ /* 0x000fe200078e020a */
[----:B------:R-:W-:Y:S04]  /*3080*/  BSSY B1, `(.L_x_78) ;  /* 0x0000006000017945 */ /* 0x000fe80003800000 */
[----:B------:R0:W-:Y:S01]  /*3090*/  @!P3 STG.E.U8 desc[UR36][R6.64+0x21], R43 ;  /* 0x0000212b0600b986 */ /* 0x0001e2000c101124 */
[----:B------:R-:W-:Y:S05]  /*30a0*/  @P5 BRA `(.L_x_79) ;  /* 0x00000000000c5947 */ /* 0x000fea0003800000 */
[----:B------:R-:W1:Y:S02]  /*30b0*/  LDG.E.U8 R164, desc[UR36][R2.64+0x28] ;  /* 0x0000282402a47981 */ /* 0x000e64000c1e1100 */
[----:B-1----:R-:W-:-:S05]  /*30c0*/  PRMT R11, R164, 0x8880, RZ ;  /* 0x00008880a40b7816 */ /* 0x002fca00000000ff */
[----:B------:R-:W-:-:S07]  /*30d0*/  IMAD R10, R11, R152, RZ ;  /* 0x000000980b0a7224 */ /* 0x000fce00078e02ff */
.L_x_79:
[----:B------:R-:W-:Y:S05]  /*30e0*/  BSYNC B1 ;  /* 0x0000000000017941 */ /* 0x000fea0003800000 */
.L_x_78:
[----:B-1----:R-:W-:Y:S01]  /*30f0*/  @!P5 IMAD R11, R44, R153, R10 ;  /* 0x000000992c0bd224 */ /* 0x002fe200078e020a */
[----:B------:R-:W-:Y:S04]  /*3100*/  BSSY B1, `(.L_x_80) ;  /* 0x0000006000017945 */ /* 0x000fe80003800000 */
[----:B------:R1:W-:Y:S01]  /*3110*/  @!P5 STG.E.U8 desc[UR36][R4.64+0x28], R11 ;  /* 0x0000280b0400d986 */ /* 0x0003e2000c101124 */
[----:B------:R-:W-:Y:S05]  /*3120*/  @P2 BRA `(.L_x_81) ;  /* 0x00000000000c2947 */ /* 0x000fea0003800000 */
[----:B------:R-:W1:Y:S02]  /*3130*/  LDG.E.U8 R164, desc[UR36][R2.64+0x29] ;  /* 0x0000292402a47981 */ /* 0x000e64000c1e1100 */
[----:B-1----:R-:W-:-:S05]  /*3140*/  PRMT R11, R164, 0x8880, RZ ;  /* 0x00008880a40b7816 */ /* 0x002fca00000000ff */
[----:B------:R-:W-:-:S07]  /*3150*/  IMAD R10, R11, R152, RZ ;  /* 0x000000980b0a7224 */ /* 0x000fce00078e02ff */
.L_x_81:
[----:B------:R-:W-:Y:S05]  /*3160*/  BSYNC B1 ;  /* 0x0000000000017941 */ /* 0x000fea0003800000 */
.L_x_80:
        /* <DEDUP_REMOVED lines=11> */
.L_x_83:
[----:B------:R-:W-:Y:S05]  /*3220*/  BSYNC B1 ;  /* 0x0000000000017941 */ /* 0x000fea0003800000 */
.L_x_82:
[----:B-1----:R-:W-:Y:S01]  /*3230*/  @!P4 IMAD R11, R46, R153, R10 ;  /* 0x000000992e0bc224 */ /* 0x002fe200078e020a */
[----:B------:R-:W-:Y:S04]  /*3240*/  BSSY B1, `(.L_x_84) ;  /* 0x0000006000017945 */ /* 0x000fe80003800000 */
[----:B------:R1:W-:Y:S01]  /*3250*/  @!P4 STG.E.U8 desc[UR36][R6.64+0x28], R11 ;  /* 0x0000280b0600c986 */ /* 0x0003e2000c101124 */
[----:B------:R-:W-:Y:S05]  /*3260*/  @P3 BRA `(.L_x_85) ;  /* 0x00000000000c3947 */ /* 0x000fea0003800000 */
[----:B------:R-:W1:Y:S02]  /*3270*/  LDG.E.U8 R164, desc[UR36][R8.64+0x29] ;  /* 0x0000292408a47981 */ /* 0x000e64000c1e1100 */
[----:B-1----:R-:W-:-:S05]  /*3280*/  PRMT R11, R164, 0x8880, RZ ;  /* 0x00008880a40b7816 */ /* 0x002fca00000000ff */
[----:B------:R-:W-:-:S07]  /*3290*/  IMAD R10, R11, R152, RZ ;  /* 0x000000980b0a7224 */ /* 0x000fce00078e02ff */
.L_x_85:
[----:B------:R-:W-:Y:S05]  /*32a0*/  BSYNC B1 ;  /* 0x0000000000017941 */ /* 0x000fea0003800000 */
.L_x_84:
[----:B------:R-:W-:Y:S01]  /*32b0*/  @!P3 IMAD R47, R47, R153, R10 ;  /* 0x000000992f2fb224 */ /* 0x000fe200078e020a */
[----:B------:R-:W-:Y:S04]  /*32c0*/  BSSY B1, `(.L_x_86) ;  /* 0x0000006000017945 */ /* 0x000fe80003800000 */
[----:B------:R0:W-:Y:S01]  /*32d0*/  @!P3 STG.E.U8 desc[UR36][R6.64+0x29], R47 ;  /* 0x0000292f0600b986 */ /* 0x0001e2000c101124 */
[----:B------:R-:W-:Y:S05]  /*32e0*/  @P5 BRA `(.L_x_87) ;  /* 0x00000000000c5947 */ /* 0x000fea0003800000 */
[----:B------:R-:W1:Y:S02]  /*32f0*/  LDG.E.U8 R164, desc[UR36][R2.64+0x30] ;  /* 0x0000302402a47981 */ /* 0x000e64000c1e1100 */
[----:B-1----:R-:W-:-:S05]  /*3300*/  PRMT R11, R164, 0x8880, RZ ;  /* 0x00008880a40b7816 */ /* 0x002fca00000000ff */
[----:B------:R-:W-:-:S07]  /*3310*/  IMAD R10, R11, R152, RZ ;  /* 0x000000980b0a7224 */ /* 0x000fce00078e02ff */
.L_x_87:
[----:B------:R-:W-:Y:S05]  /*3320*/  BSYNC B1 ;  /* 0x0000000000017941 */ /* 0x000fea0003800000 */
.L_x_86:
[----:B-1----:R-:W-:Y:S01]  /*3330*/  @!P5 IMAD R11, R48, R153, R10 ;  /* 0x00000099300bd224 */ /* 0x002fe200078e020a */
[----:B------:R-:W-:Y:S04]  /*3340*/  BSSY B1, `(.L_x_88) ;  /* 0x0000006000017945 */ /* 0x000fe80003800000 */
[----:B------:R1:W-:Y:S01]  /*3350*/  @!P5 STG.E.U8 desc[UR36][R4.64+0x30], R11 ;  /* 0x0000300b0400d986 */ /* 0x0003e2000c101124 */
[----:B------:R-:W-:Y:S05]  /*3360*/  @P2 BRA `(.L_x_89) ;  /* 0x00000000000c2947 */ /* 0x000fea0003800000 */
[----:B------:R-:W1:Y:S02]  /*3370*/  LDG.E.U8 R164, desc[UR36][R2.64+0x31] ;  /* 0x0000312402a47981 */ /* 0x000e64000c1e1100 */
[----:B-1----:R-:W-:-:S05]  /*3380*/  PRMT R11, R164, 0x8880, RZ ;  /* 0x00008880a40b7816 */ /* 0x002fca00000000ff */
[----:B------:R-:W-:-:S07]  /*3390*/  IMAD R10, R11, R152, RZ ;  /* 0x000000980b0a7224 */ /* 0x000fce00078e02ff */
.L_x_89:
[----:B------:R-:W-:Y:S05]  /*33a0*/  BSYNC B1 ;  /* 0x0000000000017941 */ /* 0x000fea0003800000 */
.L_x_88:
        /* <DEDUP_REMOVED lines=11> */
.L_x_91:
[----:B------:R-:W-:Y:S05]  /*3460*/  BSYNC B1 ;  /* 0x0000000000017941 */ /* 0x000fea0003800000 */
.L_x_90:
[----:B-1----:R-:W-:Y:S01]  /*3470*/  @!P4 IMAD R11, R50, R153, R10 ;  /* 0x00000099320bc224 */ /* 0x002fe200078e020a */
[----:B------:R-:W-:Y:S04]  /*3480*/  BSSY B1, `(.L_x_92) ;  /* 0x0000006000017945 */ /* 0x000fe80003800000 */
[----:B------:R1:W-:Y:S01]  /*3490*/  @!P4 STG.E.U8 desc[UR36][R6.64+0x30], R11 ;  /* 0x0000300b0600c986 */ /* 0x0003e2000c101124 */
[----:B------:R-:W-:Y:S05]  /*34a0*/  @P3 BRA `(.L_x_93) ;  /* 0x00000000000c3947 */ /* 0x000fea0003800000 */
[----:B------:R-:W1:Y:S02]  /*34b0*/  LDG.E.U8 R164, desc[UR36][R8.64+0x31] ;  /* 0x0000312408a47981 */ /* 0x000e64000c1e1100 */
[----:B-1----:R-:W-:-:S05]  /*34c0*/  PRMT R11, R164, 0x8880, RZ ;  /* 0x00008880a40b7816 */ /* 0x002fca00000000ff */
[----:B------:R-:W-:-:S07]  /*34d0*/  IMAD R10, R11, R152, RZ ;  /* 0x000000980b0a7224 */ /* 0x000fce00078e02ff */
.L_x_93:
[----:B------:R-:W-:Y:S05]  /*34e0*/  BSYNC B1 ;  /* 0x0000000000017941 */ /* 0x000fea0003800000 */
.L_x_92:
[----:B------:R-:W-:Y:S01]  /*34f0*/  @!P3 IMAD R51, R51, R153, R10 ;  /* 0x000000993333b224 */ /* 0x000fe200078e020a */
[----:B------:R-:W-:Y:S04]  /*3500*/  BSSY B1, `(.L_x_94) ;  /* 0x0000006000017945 */ /* 0x000fe80003800000 */
[----:B------:R0:W-:Y:S01]  /*3510*/  @!P3 STG.E.U8 desc[UR36][R6.64+0x31], R51 ;  /* 0x000031330600b986 */ /* 0x0001e2000c101124 */
[----:B------:R-:W-:Y:S05]  /*3520*/  @P5 BRA `(.L_x_95) ;  /* 0x00000000000c5947 */ /* 0x000fea0003800000 */
[----:B------:R-:W1:Y:S02]  /*3530*/  LDG.E.U8 R164, desc[UR36][R2.64+0x38] ;  /* 0x0000382402a47981 */ /* 0x000e64000c1e1100 */
[----:B-1----:R-:W-:-:S05]  /*3540*/  PRMT R11, R164, 0x8880, RZ ;  /* 0x00008880a40b7816 */ /* 0x002fca00000000ff */
[----:B------:R-:W-:-:S07]  /*3550*/  IMAD R10, R11, R152, RZ ;  /* 0x000000980b0a7224 */ /* 0x000fce00078e02ff */
.L_x_95:
[----:B------:R-:W-:Y:S05]  /*3560*/  BSYNC B1 ;  /* 0x0000000000017941 */ /* 0x000fea0003800000 */
.L_x_94:
[----:B-1----:R-:W-:Y:S01]  /*3570*/  @!P5 IMAD R11, R52, R153, R10 ;  /* 0x00000099340bd224 */ /* 0x002fe200078e020a */
[----:B------:R-:W-:Y:S04]  /*3580*/  BSSY B1, `(.L_x_96) ;  /* 0x0000006000017945 */ /* 0x000fe80003800000 */
[----:B------:R1:W-:Y:S01]  /*3590*/  @!P5 STG.E.U8 desc[UR36][R4.64+0x38], R11 ;  /* 0x0000380b0400d986 */ /* 0x0003e2000c101124 */
[----:B------:R-:W-:Y:S05]  /*35a0*/  @P2 BRA `(.L_x_97) ;  /* 0x00000000000c2947 */ /* 0x000fea0003800000 */
[----:B------:R-:W1:Y:S02]  /*35b0*/  LDG.E.U8 R164, desc[UR36][R2.64+0x39] ;  /* 0x0000392402a47981 */ /* 0x000e64000c1e1100 */
[----:B-1----:R-:W-:-:S05]  /*35c0*/  PRMT R11, R164, 0x8880, RZ ;  /* 0x00008880a40b7816 */ /* 0x002fca00000000ff */
[----:B------:R-:W-:-:S07]  /*35d0*/  IMAD R10, R11, R152, RZ ;  /* 0x000000980b0a7224 */ /* 0x000fce00078e02ff */
.L_x_97:
[----:B------:R-:W-:Y:S05]  /*35e0*/  BSYNC B1 ;  /* 0x0000000000017941 */ /* 0x000fea0003800000 */
.L_x_96:
        /* <DEDUP_REMOVED lines=11> */
.L_x_99:
[----:B------:R-:W-:Y:S05]  /*36a0*/  BSYNC B1 ;  /* 0x0000000000017941 */ /* 0x000fea0003800000 */
.L_x_98:
[----:B-1----:R-:W-:Y:S01]  /*36b0*/  @!P4 IMAD R11, R54, R153, R10 ;  /* 0x00000099360bc224 */ /* 0x002fe200078e020a */
[----:B------:R-:W-:Y:S04]  /*36c0*/  BSSY B1, `(.L_x_100) ;  /* 0x0000006000017945 */ /* 0x000fe80003800000 */
[----:B------:R1:W-:Y:S01]  /*36d0*/  @!P4 STG.E.U8 desc[UR36][R6.64+0x38], R11 ;  /* 0x0000380b0600c986 */ /* 0x0003e2000c101124 */
[----:B------:R-:W-:Y:S05]  /*36e0*/  @P3 BRA `(.L_x_101) ;  /* 0x00000000000c3947 */ /* 0x000fea0003800000 */
[----:B------:R-:W1:Y:S02]  /*36f0*/  LDG.E.U8 R164, desc[UR36][R8.64+0x39] ;  /* 0x0000392408a47981 */ /* 0x000e64000c1e1100 */
[----:B-1----:R-:W-:-:S05]  /*3700*/  PRMT R11, R164, 0x8880, RZ ;  /* 0x00008880a40b7816 */ /* 0x002fca00000000ff */
[----:B------:R-:W-:-:S07]  /*3710*/  IMAD R10, R11, R152, RZ ;  /* 0x000000980b0a7224 */ /* 0x000fce00078e02ff */
.L_x_101:
[----:B------:R-:W-:Y:S05]  /*3720*/  BSYNC B1 ;  /* 0x0000000000017941 */ /* 0x000fea0003800000 */
.L_x_100:
[----:B------:R-:W-:Y:S01]  /*3730*/  @!P3 IMAD R55, R55, R153, R10 ;  /* 0x000000993737b224 */ /* 0x000fe200078e020a */
[----:B------:R-:W-:Y:S04]  /*3740*/  BSSY B1, `(.L_x_102) ;  /* 0x0000006000017945 */ /* 0x000fe80003800000 */
[----:B------:R0:W-:Y:S01]  /*3750*/  @!P3 STG.E.U8 desc[UR36][R6.64+0x39], R55 ;  /* 0x000039370600b986 */ /* 0x0001e2000c101124 */
[----:B------:R-:W-:Y:S05]  /*3760*/  @P5 BRA `(.L_x_103) ;  /* 0x00000000000c5947 */ /* 0x000fea0003800000 */
[----:B------:R-:W1:Y:S02]  /*3770*/  LDG.E.U8 R164, desc[UR36][R2.64+0x40] ;  /* 0x0000402402a47981 */ /* 0x000e64000c1e1100 */
[----:B-1----:R-:W-:-:S05]  /*3780*/  PRMT R11, R164, 0x8880, RZ ;  /* 0x00008880a40b7816 */ /* 0x002fca00000000ff */
[----:B------:R-:W-:-:S07]  /*3790*/  IMAD R10, R11, R152, RZ ;  /* 0x000000980b0a7224 */ /* 0x000fce00078e02ff */
.L_x_103:
[----:B------:R-:W-:Y:S05]  /*37a0*/  BSYNC B1 ;  /* 0x0000000000017941 */ /* 0x000fea0003800000 */
.L_x_102:
[----:B-1----:R-:W-:Y:S01]  /*37b0*/  @!P5 IMAD R11, R56, R153, R10 ;  /* 0x00000099380bd224 */ /* 0x002fe200078e020a */
[----:B------:R-:W-:Y:S04]  /*37c0*/  BSSY B1, `(.L_x_104) ;  /* 0x0000006000017945 */ /* 0x000fe80003800000 */
[----:B------:R1:W-:Y:S01]  /*37d0*/  @!P5 STG.E.U8 desc[UR36][R4.64+0x40], R11 ;  /* 0x0000400b0400d986 */ /* 0x0003e2000c101124 */
[----:B------:R-:W-:Y:S05]  /*37e0*/  @P2 BRA `(.L_x_105) ;  /* 0x00000000000c2947 */ /* 0x000fea0003800000 */
[----:B------:R-:W1:Y:S02]  /*37f0*/  LDG.E.U8 R164, desc[UR36][R2.64+0x41] ;  /* 0x0000412402a47981 */ /* 0x000e64000c1e1100 */
[----:B-1----:R-:W-:-:S05]  /*3800*/  PRMT R11, R164, 0x8880, RZ ;  /* 0x00008880a40b7816 */ /* 0x002fca00000000ff */
[----:B------:R-:W-:-:S07]  /*3810*/  IMAD R10, R11, R152, RZ ;  /* 0x000000980b0a7224 */ /* 0x000fce00078e02ff */
.L_x_105:
[----:B------:R-:W-:Y:S05]  /*3820*/  BSYNC B1 ;  /* 0x0000000000017941 */ /* 0x000fea0003800000 */
.L_x_104:
        /* <DEDUP_REMOVED lines=11> */
.L_x_107:
[----:B------:R-:W-:Y:S05]  /*38e0*/  BSYNC B1 ;  /* 0x0000000000017941 */ /* 0x000fea0003800000 */
.L_x_106:
[----:B-1----:R-:W-:Y:S01]  /*38f0*/  @!P4 IMAD R11, R58, R153, R10 ;  /* 0x000000993a0bc224 */ /* 0x002fe200078e020a */
[----:B------:R-:W-:Y:S04]  /*3900*/  BSSY B1, `(.L_x_108) ;  /* 0x0000006000017945 */ /* 0x000fe80003800000 */
[----:B------:R1:W-:Y:S01]  /*3910*/  @!P4 STG.E.U8 desc[UR36][R6.64+0x40], R11 ;  /* 0x0000400b0600c986 */ /* 0x0003e2000c101124 */
[----:B------:R-:W-:Y:S05]  /*3920*/  @P3 BRA `(.L_x_109) ;  /* 0x00000000000c3947 */ /* 0x000fea0003800000 */
[----:B------:R-:W1:Y:S02]  /*3930*/  LDG.E.U8 R164, desc[UR36][R8.64+0x41] ;  /* 0x0000412408a47981 */ /* 0x000e64000c1e1100 */
[----:B-1----:R-:W-:-:S05]  /*3940*/  PRMT R11, R164, 0x8880, RZ ;  /* 0x00008880a40b7816 */ /* 0x002fca00000000ff */
[----:B------:R-:W-:-:S07]  /*3950*/  IMAD R10, R11, R152, RZ ;  /* 0x000000980b0a7224 */ /* 0x000fce00078e02ff */
.L_x_109:
[----:B------:R-:W-:Y:S05]  /*3960*/  BSYNC B1 ;  /* 0x0000000000017941 */ /* 0x000fea0003800000 */
.L_x_108:
[----:B------:R-:W-:Y:S01]  /*3970*/  @!P3 IMAD R59, R59, R153, R10 ;  /* 0x000000993b3bb224 */ /* 0x000fe200078e020a */
[----:B------:R-:W-:Y:S04]  /*3980*/  BSSY B1, `(.L_x_110) ;  /* 0x0000006000017945 */ /* 0x000fe80003800000 */
[----:B------:R0:W-:Y:S01]  /*3990*/  @!P3 STG.E.U8 desc[UR36][R6.64+0x41], R59 ;  /* 0x0000413b0600b986 */ /* 0x0001e2000c101124 */
[----:B------:R-:W-:Y:S05]  /*39a0*/  @P5 BRA `(.L_x_111) ;  /* 0x00000000000c5947 */ /* 0x000fea0003800000 */
[----:B------:R-:W1:Y:S02]  /*39b0*/  LDG.E.U8 R164, desc[UR36][R2.64+0x48] ;  /* 0x0000482402a47981 */ /* 0x000e64000c1e1100 */
[----:B-1----:R-:W-:-:S05]  /*39c0*/  PRMT R11, R164, 0x8880, RZ ;  /* 0x00008880a40b7816 */ /* 0x002fca00000000ff */
[----:B------:R-:W-:-:S07]  /*39d0*/  IMAD R10, R11, R152, RZ ;  /* 0x000000980b0a7224 */ /* 0x000fce00078e02ff */
.L_x_111:
[----:B------:R-:W-:Y:S05]  /*39e0*/  BSYNC B1 ;  /* 0x0000000000017941 */ /* 0x000fea0003800000 */
.L_x_110:
[----:B-1----:R-:W-:Y:S01]  /*39f0*/  @!P5 IMAD R11, R60, R153, R10 ;  /* 0x000000993c0bd224 */ /* 0x002fe200078e020a */
[----:B------:R-:W-:Y:S04]  /*3a00*/  BSSY B1, `(.L_x_112) ;  /* 0x0000006000017945 */ /* 0x000fe80003800000 */
[----:B------:R1:W-:Y:S01]  /*3a10*/  @!P5 STG.E.U8 desc[UR36][R4.64+0x48], R11 ;  /* 0x0000480b0400d986 */ /* 0x0003e2000c101124 */
[----:B------:R-:W-:Y:S05]  /*3a20*/  @P2 BRA `(.L_x_113) ;  /* 0x00000000000c2947 */ /* 0x000fea0003800000 */
[----:B------:R-:W1:Y:S02]  /*3a30*/  LDG.E.U8 R164, desc[UR36][R2.64+0x49] ;  /* 0x0000492402a47981 */ /* 0x000e64000c1e1100 */
[----:B-1----:R-:W-:-:S05]  /*3a40*/  PRMT R11, R164, 0x8880, RZ ;  /* 0x00008880a40b7816 */ /* 0x002fca00000000ff */
[----:B------:R-:W-:-:S07]  /*3a50*/  IMAD R10, R11, R152, RZ ;  /* 0x000000980b0a7224 */ /* 0x000fce00078e02ff */
.L_x_113:
[----:B------:R-:W-:Y:S05]  /*3a60*/  BSYNC B1 ;  /* 0x0000000000017941 */ /* 0x000fea0003800000 */
.L_x_112:
        /* <DEDUP_REMOVED lines=11> */
.L_x_115:
[----:B------:R-:W-:Y:S05]  /*3b20*/  BSYNC B1 ;  /* 0x0000000000017941 */ /* 0x000fea0003800000 */
.L_x_114:
[----:B-1----:R-:W-:Y:S01]  /*3b30*/  @!P4 IMAD R11, R62, R153, R10 ;  /* 0x000000993e0bc224 */ /* 0x002fe200078e020a */
[----:B------:R-:W-:Y:S04]  /*3b40*/  BSSY B1, `(.L_x_116) ;  /* 0x0000006000017945 */ /* 0x000fe80003800000 */
[----:B------:R1:W-:Y:S01]  /*3b50*/  @!P4 STG.E.U8 desc[UR36][R6.64+0x48], R11 ;  /* 0x0000480b0600c986 */ /* 0x0003e2000c101124 */
[----:B------:R-:W-:Y:S05]  /*3b60*/  @P3 BRA `(.L_x_117) ;  /* 0x00000000000c3947 */ /* 0x000fea0003800000 */
[----:B------:R-:W1:Y:S02]  /*3b70*/  LDG.E.U8 R164, desc[UR36][R8.64+0x49] ;  /* 0x0000492408a47981 */ /* 0x000e64000c1e1100 */
[----:B-1----:R-:W-:-:S05]  /*3b80*/  PRMT R11, R164, 0x8880, RZ ;  /* 0x00008880a40b7816 */ /* 0x002fca00000000ff */
[----:B------:R-:W-:-:S07]  /*3b90*/  IMAD R10, R11, R152, RZ ;  /* 0x000000980b0a7224 */ /* 0x000fce00078e02ff */
.L_x_117:
[----:B------:R-:W-:Y:S05]  /*3ba0*/  BSYNC B1 ;  /* 0x0000000000017941 */ /* 0x000fea0003800000 */
.L_x_116:
[----:B------:R-:W-:Y:S01]  /*3bb0*/  @!P3 IMAD R63, R63, R153, R10 ;  /* 0x000000993f3fb224 */ /* 0x000fe200078e020a */
[----:B------:R-:W-:Y:S04]  /*3bc0*/  BSSY B1, `(.L_x_118) ;  /* 0x0000006000017945 */ /* 0x000fe80003800000 */
[----:B------:R0:W-:Y:S01]  /*3bd0*/  @!P3 STG.E.U8 desc[UR36][R6.64+0x49], R63 ;  /* 0x0000493f0600b986 */ /* 0x0001e2000c101124 */
[----:B------:R-:W-:Y:S05]  /*3be0*/  @P5 BRA `(.L_x_119) ;  /* 0x00000000000c5947 */ /* 0x000fea0003800000 */
[----:B------:R-:W1:Y:S02]  /*3bf0*/  LDG.E.U8 R164, desc[UR36][R2.64+0x50] ;  /* 0x0000502402a47981 */ /* 0x000e64000c1e1100 */
[----:B-1----:R-:W-:-:S05]  /*3c00*/  PRMT R11, R164, 0x8880, RZ ;  /* 0x00008880a40b7816 */ /* 0x002fca00000000ff */
[----:B------:R-:W-:-:S07]  /*3c10*/  IMAD R10, R11, R152, RZ ;  /* 0x000000980b0a7224 */ /* 0x000fce00078e02ff */
.L_x_119:
[----:B------:R-:W-:Y:S05]  /*3c20*/  BSYNC B1 ;  /* 0x0000000000017941 */ /* 0x000fea0003800000 */
.L_x_118:
[----:B-1----:R-:W-:Y:S01]  /*3c30*/  @!P5 IMAD R11, R64, R153, R10 ;  /* 0x00000099400bd224 */ /* 0x002fe200078e020a */
[----:B------:R-:W-:Y:S04]  /*3c40*/  BSSY B1, `(.L_x_120) ;  /* 0x0000006000017945 */ /* 0x000fe80003800000 */
[----:B------:R1:W-:Y:S01]  /*3c50*/  @!P5 STG.E.U8 desc[UR36][R4.64+0x50], R11 ;  /* 0x0000500b0400d986 */ /* 0x0003e2000c101124 */
[----:B------:R-:W-:Y:S05]  /*3c60*/  @P2 BRA `(.L_x_121) ;  /* 0x00000000000c2947 */ /* 0x000fea0003800000 */
[----:B------:R-:W1:Y:S02]  /*3c70*/  LDG.E.U8 R164, desc[UR36][R2.64+0x51] ;  /* 0x0000512402a47981 */ /* 0x000e64000c1e1100 */
[----:B-1----:R-:W-:-:S05]  /*3c80*/  PRMT R11, R164, 0x8880, RZ ;  /* 0x00008880a40b7816 */ /* 0x002fca00000000ff */
[----:B------:R-:W-:-:S07]  /*3c90*/  IMAD R10, R11, R152, RZ ;  /* 0x000000980b0a7224 */ /* 0x000fce00078e02ff */
.L_x_121:
[----:B------:R-:W-:Y:S05]  /*3ca0*/  BSYNC B1 ;  /* 0x0000000000017941 */ /* 0x000fea0003800000 */
.L_x_120:
        /* <DEDUP_REMOVED lines=11> */
.L_x_123:
[----:B------:R-:W-:Y:S05]  /*3d60*/  BSYNC B1 ;  /* 0x0000000000017941 */ /* 0x000fea0003800000 */
.L_x_122:
[----:B-1----:R-:W-:Y:S01]  /*3d70*/  @!P4 IMAD R11, R66, R153, R10 ;  /* 0x00000099420bc224 */ /* 0x002fe200078e020a */
[----:B------:R-:W-:Y:S04]  /*3d80*/  BSSY B1, `(.L_x_124) ;  /* 0x0000006000017945 */ /* 0x000fe80003800000 */
[----:B------:R1:W-:Y:S01]  /*3d90*/  @!P4 STG.E.U8 desc[UR36][R6.64+0x50], R11 ;  /* 0x0000500b0600c986 */ /* 0x0003e2000c101124 */
[----:B------:R-:W-:Y:S05]  /*3da0*/  @P3 BRA `(.L_x_125) ;  /* 0x00000000000c3947 */ /* 0x000fea0003800000 */
[----:B------:R-:W1:Y:S02]  /*3db0*/  LDG.E.U8 R164, desc[UR36][R8.64+0x51] ;  /* 0x0000512408a47981 */ /* 0x000e64000c1e1100 */
[----:B-1----:R-:W-:-:S05]  /*3dc0*/  PRMT R11, R164, 0x8880, RZ ;  /* 0x00008880a40b7816 */ /* 0x002fca00000000ff */
[----:B------:R-:W-:-:S07]  /*3dd0*/  IMAD R10, R11, R152, RZ ;  /* 0x000000980b0a7224 */ /* 0x000fce00078e02ff */
.L_x_125:
[----:B------:R-:W-:Y:S05]  /*3de0*/  BSYNC B1 ;  /* 0x0000000000017941 */ /* 0x000fea0003800000 */
.L_x_124:
[----:B------:R-:W-:Y:S01]  /*3df0*/  @!P3 IMAD R67, R67, R153, R10 ;  /* 0x000000994343b224 */ /* 0x000fe200078e020a */
[----:B------:R-:W-:Y:S04]  /*3e00*/  BSSY B1, `(.L_x_126) ;  /* 0x0000006000017945 */ /* 0x000fe80003800000 */
[----:B------:R0:W-:Y:S01]  /*3e10*/  @!P3 STG.E.U8 desc[UR36][R6.64+0x51], R67 ;  /* 0x000051430600b986 */ /* 0x0001e2000c101124 */
[----:B------:R-:W-:Y:S05]  /*3e20*/  @P5 BRA `(.L_x_127) ;  /* 0x00000000000c5947 */ /* 0x000fea0003800000 */
[----:B------:R-:W1:Y:S02]  /*3e30*/  LDG.E.U8 R164, desc[UR36][R2.64+0x58] ;  /* 0x0000582402a47981 */ /* 0x000e64000c1e1100 */
[----:B-1----:R-:W-:-:S05]  /*3e40*/  PRMT R11, R164, 0x8880, RZ ;  /* 0x00008880a40b7816 */ /* 0x002fca00000000ff */
[----:B------:R-:W-:-:S07]  /*3e50*/  IMAD R10, R11, R152, RZ ;  /* 0x000000980b0a7224 */ /* 0x000fce00078e02ff */
.L_x_127:
[----:B------:R-:W-:Y:S05]  /*3e60*/  BSYNC B1 ;  /* 0x0000000000017941 */ /* 0x000fea0003800000 */
.L_x_126:
[----:B-1----:R-:W-:Y:S01]  /*3e70*/  @!P5 IMAD R11, R68, R153, R10 ;  /* 0x00000099440bd224 */ /* 0x002fe200078e020a */
[----:B------:R-:W-:Y:S04]  /*3e80*/  BSSY B1, `(.L_x_128) ;  /* 0x0000006000017945 */ /* 0x000fe80003800000 */
[----:B------:R1:W-:Y:S01]  /*3e90*/  @!P5 STG.E.U8 desc[UR36][R4.64+0x58], R11 ;  /* 0x0000580b0400d986 */ /* 0x0003e2000c101124 */
[----:B------:R-:W-:Y:S05]  /*3ea0*/  @P2 BRA `(.L_x_129) ;  /* 0x00000000000c2947 */ /* 0x000fea0003800000 */
[----:B------:R-:W1:Y:S02]  /*3eb0*/  LDG.E.U8 R164, desc[UR36][R2.64+0x59] ;  /* 0x0000592402a47981 */ /* 0x000e64000c1e1100 */
[----:B-1----:R-:W-:-:S05]  /*3ec0*/  PRMT R11, R164, 0x8880, RZ ;  /* 0x00008880a40b7816 */ /* 0x002fca00000000ff */
[----:B------:R-:W-:-:S07]  /*3ed0*/  IMAD R10, R11, R152, RZ ;  /* 0x000000980b0a7224 */ /* 0x000fce00078e02ff */
.L_x_129:
[----:B------:R-:W-:Y:S05]  /*3ee0*/  BSYNC B1 ;  /* 0x0000000000017941 */ /* 0x000fea0003800000 */
.L_x_128:
        /* <DEDUP_REMOVED lines=11> */
.L_x_131:
[----:B------:R-:W-:Y:S05]  /*3fa0*/  BSYNC B1 ;  /* 0x0000000000017941 */ /* 0x000fea0003800000 */
.L_x_130:
[----:B-1----:R-:W-:Y:S01]  /*3fb0*/  @!P4 IMAD R11, R70, R153, R10 ;  /* 0x00000099460bc224 */ /* 0x002fe200078e020a */
[----:B------:R-:W-:Y:S04]  /*3fc0*/  BSSY B1, `(.L_x_132) ;  /* 0x0000006000017945 */ /* 0x000fe80003800000 */
[----:B------:R1:W-:Y:S01]  /*3fd0*/  @!P4 STG.E.U8 desc[UR36][R6.64+0x58], R11 ;  /* 0x0000580b0600c986 */ /* 0x0003e2000c101124 */
[----:B------:R-:W-:Y:S05]  /*3fe0*/  @P3 BRA `(.L_x_133) ;  /* 0x00000000000c3947 */ /* 0x000fea0003800000 */
[----:B------:R-:W1:Y:S02]  /*3ff0*/  LDG.E.U8 R164, desc[UR36][R8.64+0x59] ;  /* 0x0000592408a47981 */ /* 0x000e64000c1e1100 */
[----:B-1----:R-:W-:-:S05]  /*4000*/  PRMT R11, R164, 0x8880, RZ ;  /* 0x00008880a40b7816 */ /* 0x002fca00000000ff */
[----:B------:R-:W-:-:S07]  /*4010*/  IMAD R10, R11, R152, RZ ;  /* 0x000000980b0a7224 */ /* 0x000fce00078e02ff */
.L_x_133:
[----:B------:R-:W-:Y:S05]  /*4020*/  BSYNC B1 ;  /* 0x0000000000017941 */ /* 0x000fea0003800000 */
.L_x_132:
[----:B------:R-:W-:Y:S01]  /*4030*/  @!P3 IMAD R71, R71, R153, R10 ;  /* 0x000000994747b224 */ /* 0x000fe200078e020a */
[----:B------:R-:W-:Y:S04]  /*4040*/  BSSY B1, `(.L_x_134) ;  /* 0x0000006000017945 */ /* 0x000fe80003800000 */
[----:B------:R0:W-:Y:S01]  /*4050*/  @!P3 STG.E.U8 desc[UR36][R6.64+0x59], R71 ;  /* 0x000059470600b986 */ /* 0x0001e2000c101124 */
[----:B------:R-:W-:Y:S05]  /*4060*/  @P5 BRA `(.L_x_135) ;  /* 0x00000000000c5947 */ /* 0x000fea0003800000 */
[----:B------:R-:W1:Y:S02]  /*4070*/  LDG.E.U8 R164, desc[UR36][R2.64+0x60] ;  /* 0x0000602402a47981 */ /* 0x000e64000c1e1100 */
[----:B-1----:R-:W-:-:S05]  /*4080*/  PRMT R11, R164, 0x8880, RZ ;  /* 0x00008880a40b7816 */ /* 0x002fca00000000ff */
[----:B------:R-:W-:-:S07]  /*4090*/  IMAD R10, R11, R152, RZ ;  /* 0x000000980b0a7224 */ /* 0x000fce00078e02ff */
.L_x_135:
[----:B------:R-:W-:Y:S05]  /*40a0*/  BSYNC B1 ;  /* 0x0000000000017941 */ /* 0x000fea0003800000 */
.L_x_134:
[----:B-1----:R-:W-:Y:S01]  /*40b0*/  @!P5 IMAD R11, R72, R153, R10 ;  /* 0x00000099480bd224 */ /* 0x002fe200078e020a */
[----:B------:R-:W-:Y:S04]  /*40c0*/  BSSY B1, `(.L_x_136) ;  /* 0x0000006000017945 */ /* 0x000fe80003800000 */
[----:B------:R1:W-:Y:S01]  /*40d0*/  @!P5 STG.E.U8 desc[UR36][R4.64+0x60], R11 ;  /* 0x0000600b0400d986 */ /* 0x0003e2000c101124 */
[----:B------:R-:W-:Y:S05]  /*40e0*/  @P2 BRA `(.L_x_137) ;  /* 0x00000000000c2947 */ /* 0x000fea0003800000 */
[----:B------:R-:W1:Y:S02]  /*40f0*/  LDG.E.U8 R164, desc[UR36][R2.64+0x61] ;  /* 0x0000612402a47981 */ /* 0x000e64000c1e1100 */
[----:B-1----:R-:W-:-:S05]  /*4100*/  PRMT R11, R164, 0x8880, RZ ;  /* 0x00008880a40b7816 */ /* 0x002fca00000000ff */
[----:B------:R-:W-:-:S07]  /*4110*/  IMAD R10, R11, R152, RZ ;  /* 0x000000980b0a7224 */ /* 0x000fce00078e02ff */
.L_x_137:
[----:B------:R-:W-:Y:S05]  /*4120*/  BSYNC B1 ;  /* 0x0000000000017941 */ /* 0x000fea0003800000 */
.L_x_136:
        /* <DEDUP_REMOVED lines=11> */
.L_x_139:
[----:B------:R-:W-:Y:S05]  /*41e0*/  BSYNC B1 ;  /* 0x0000000000017941 */ /* 0x000fea0003800000 */
.L_x_138:
[----:B-1----:R-:W-:Y:S01]  /*41f0*/  @!P4 IMAD R11, R74, R153, R10 ;  /* 0x000000994a0bc224 */ /* 0x002fe200078e020a */
[----:B------:R-:W-:Y:S04]  /*4200*/  BSSY B1, `(.L_x_140) ;  /* 0x0000006000017945 */ /* 0x000fe80003800000 */
[----:B------:R1:W-:Y:S01]  /*4210*/  @!P4 STG.E.U8 desc[UR36][R6.64+0x60], R11 ;  /* 0x0000600b0600c986 */ /* 0x0003e2000c101124 */
[----:B------:R-:W-:Y:S05]  /*4220*/  @P3 BRA `(.L_x_141) ;  /* 0x00000000000c3947 */ /* 0x000fea0003800000 */
[----:B------:R-:W1:Y:S02]  /*4230*/  LDG.E.U8 R164, desc[UR36][R8.64+0x61] ;  /* 0x0000612408a47981 */ /* 0x000e64000c1e1100 */
[----:B-1----:R-:W-:-:S05]  /*4240*/  PRMT R11, R164, 0x8880, RZ ;  /* 0x00008880a40b7816 */ /* 0x002fca00000000ff */
[----:B------:R-:W-:-:S07]  /*4250*/  IMAD R10, R11, R152, RZ ;  /* 0x000000980b0a7224 */ /* 0x000fce00078e02ff */
.L_x_141:
[----:B------:R-:W-:Y:S05]  /*4260*/  BSYNC B1 ;  /* 0x0000000000017941 */ /* 0x000fea0003800000 */
.L_x_140:
[----:B------:R-:W-:Y:S01]  /*4270*/  @!P3 IMAD R75, R75, R153, R10 ;  /* 0x000000994b4bb224 */ /* 0x000fe200078e020a */
[----:B------:R-:W-:Y:S04]  /*4280*/  BSSY B1, `(.L_x_142) ;  /* 0x0000006000017945 */ /* 0x000fe80003800000 */
[----:B------:R0:W-:Y:S01]  /*4290*/  @!P3 STG.E.U8 desc[UR36][R6.64+0x61], R75 ;  /* 0x0000614b0600b986 */ /* 0x0001e2000c101124 */
[----:B------:R-:W-:Y:S05]  /*42a0*/  @P5 BRA `(.L_x_143) ;  /* 0x00000000000c5947 */ /* 0x000fea0003800000 */
[----:B------:R-:W1:Y:S02]  /*42b0*/  LDG.E.U8 R164, desc[UR36][R2.64+0x68] ;  /* 0x0000682402a47981 */ /* 0x000e64000c1e1100 */
[----:B-1----:R-:W-:-:S05]  /*42c0*/  PRMT R11, R164, 0x8880, RZ ;  /* 0x00008880a40b7816 */ /* 0x002fca00000000ff */
[----:B------:R-:W-:-:S07]  /*42d0*/  IMAD R10, R11, R152, RZ ;  /* 0x000000980b0a7224 */ /* 0x000fce00078e02ff */
.L_x_143:
[----:B------:R-:W-:Y:S05]  /*42e0*/  BSYNC B1 ;  /* 0x0000000000017941 */ /* 0x000fea0003800000 */
.L_x_142:
[----:B-1----:R-:W-:Y:S01]  /*42f0*/  @!P5 IMAD R11, R76, R153, R10 ;  /* 0x000000994c0bd224 */ /* 0x002fe200078e020a */
[----:B------:R-:W-:Y:S04]  /*4300*/  BSSY B1, `(.L_x_144) ;  /* 0x0000006000017945 */ /* 0x000fe80003800000 */
[----:B------:R1:W-:Y:S01]  /*4310*/  @!P5 STG.E.U8 desc[UR36][R4.64+0x68], R11 ;  /* 0x0000680b0400d986 */ /* 0x0003e2000c101124 */
[----:B------:R-:W-:Y:S05]  /*4320*/  @P2 BRA `(.L_x_145) ;  /* 0x00000000000c2947 */ /* 0x000fea0003800000 */
[----:B------:R-:W1:Y:S02]  /*4330*/  LDG.E.U8 R164, desc[UR36][R2.64+0x69] ;  /* 0x0000692402a47981 */ /* 0x000e64000c1e1100 */
[----:B-1----:R-:W-:-:S05]  /*4340*/  PRMT R11, R164, 0x8880, RZ ;  /* 0x00008880a40b7816 */ /* 0x002fca00000000ff */
[----:B------:R-:W-:-:S07]  /*4350*/  IMAD R10, R11, R152, RZ ;  /* 0x000000980b0a7224 */ /* 0x000fce00078e02ff */
.L_x_145:
[----:B------:R-:W-:Y:S05]  /*4360*/  BSYNC B1 ;  /* 0x0000000000017941 */ /* 0x000fea0003800000 */
.L_x_144:
        /* <DEDUP_REMOVED lines=11> */
.L_x_147:
[----:B------:R-:W-:Y:S05]  /*4420*/  BSYNC B1 ;  /* 0x0000000000017941 */ /* 0x000fea0003800000 */
.L_x_146:
[----:B-1----:R-:W-:Y:S01]  /*4430*/  @!P4 IMAD R11, R78, R153, R10 ;  /* 0x000000994e0bc224 */ /* 0x002fe200078e020a */
[----:B------:R-:W-:Y:S04]  /*4440*/  BSSY B1, `(.L_x_148) ;  /* 0x0000006000017945 */ /* 0x000fe80003800000 */
[----:B------:R1:W-:Y:S01]  /*4450*/  @!P4 STG.E.U8 desc[UR36][R6.64+0x68], R11 ;  /* 0x0000680b0600c986 */ /* 0x0003e2000c101124 */
[----:B------:R-:W-:Y:S05]  /*4460*/  @P3 BRA `(.L_x_149) ;  /* 0x00000000000c3947 */ /* 0x000fea0003800000 */
[----:B------:R-:W1:Y:S02]  /*4470*/  LDG.E.U8 R164, desc[UR36][R8.64+0x69] ;  /* 0x0000692408a47981 */ /* 0x000e64000c1e1100 */
[----:B-1----:R-:W-:-:S05]  /*4480*/  PRMT R11, R164, 0x8880, RZ ;  /* 0x00008880a40b7816 */ /* 0x002fca00000000ff */
[----:B------:R-:W-:-:S07]  /*4490*/  IMAD R10, R11, R152, RZ ;  /* 0x000000980b0a7224 */ /* 0x000fce00078e02ff */
.L_x_149:
[----:B------:R-:W-:Y:S05]  /*44a0*/  BSYNC B1 ;  /* 0x0000000000017941 */ /* 0x000fea0003800000 */
.L_x_148:
[----:B------:R-:W-:Y:S01]  /*44b0*/  @!P3 IMAD R79, R79, R153, R10 ;  /* 0x000000994f4fb224 */ /* 0x000fe200078e020a */
[----:B------:R-:W-:Y:S04]  /*44c0*/  BSSY B1, `(.L_x_150) ;  /* 0x0000006000017945 */ /* 0x000fe80003800000 */
[----:B------:R0:W-:Y:S01]  /*44d0*/  @!P3 STG.E.U8 desc[UR36][R6.64+0x69], R79 ;  /* 0x0000694f0600b986 */ /* 0x0001e2000c101124 */
[----:B------:R-:W-:Y:S05]  /*44e0*/  @P5 BRA `(.L_x_151) ;  /* 0x00000000000c5947 */ /* 0x000fea0003800000 */
[----:B------:R-:W1:Y:S02]  /*44f0*/  LDG.E.U8 R164, desc[UR36][R2.64+0x70] ;  /* 0x0000702402a47981 */ /* 0x000e64000c1e1100 */
[----:B-1----:R-:W-:-:S05]  /*4500*/  PRMT R11, R164, 0x8880, RZ ;  /* 0x00008880a40b7816 */ /* 0x002fca00000000ff */
[----:B------:R-:W-:-:S07]  /*4510*/  IMAD R10, R11, R152, RZ ;  /* 0x000000980b0a7224 */ /* 0x000fce00078e02ff */
.L_x_151:
[----:B------:R-:W-:Y:S05]  /*4520*/  BSYNC B1 ;  /* 0x0000000000017941 */ /* 0x000fea0003800000 */
.L_x_150:
[----:B-1----:R-:W-:Y:S01]  /*4530*/  @!P5 IMAD R11, R80, R153, R10 ;  /* 0x00000099500bd224 */ /* 0x002fe200078e020a */
[----:B------:R-:W-:Y:S04]  /*4540*/  BSSY B1, `(.L_x_152) ;  /* 0x0000006000017945 */ /* 0x000fe80003800000 */
[----:B------:R1:W-:Y:S01]  /*4550*/  @!P5 STG.E.U8 desc[UR36][R4.64+0x70], R11 ;  /* 0x0000700b0400d986 */ /* 0x0003e2000c101124 */
[----:B------:R-:W-:Y:S05]  /*4560*/  @P2 BRA `(.L_x_153) ;  /* 0x00000000000c2947 */ /* 0x000fea0003800000 */
[----:B------:R-:W1:Y:S02]  /*4570*/  LDG.E.U8 R164, desc[UR36][R2.64+0x71] ;  /* 0x0000712402a47981 */ /* 0x000e64000c1e1100 */
[----:B-1----:R-:W-:-:S05]  /*4580*/  PRMT R11, R164, 0x8880, RZ ;  /* 0x00008880a40b7816 */ /* 0x002fca00000000ff */
[----:B------:R-:W-:-:S07]  /*4590*/  IMAD R10, R11, R152, RZ ;  /* 0x000000980b0a7224 */ /* 0x000fce00078e02ff */
.L_x_153:
[----:B------:R-:W-:Y:S05]  /*45a0*/  BSYNC B1 ;  /* 0x0000000000017941 */ /* 0x000fea0003800000 */
.L_x_152:
        /* <DEDUP_REMOVED lines=11> */
.L_x_155:
[----:B------:R-:W-:Y:S05]  /*4660*/  BSYNC B1 ;  /* 0x0000000000017941 */ /* 0x000fea0003800000 */
.L_x_154:
[----:B-1----:R-:W-:Y:S01]  /*4670*/  @!P4 IMAD R11, R82, R153, R10 ;  /* 0x00000099520bc224 */ /* 0x002fe200078e020a */
[----:B------:R-:W-:Y:S04]  /*4680*/  BSSY B1, `(.L_x_156) ;  /* 0x0000006000017945 */ /* 0x000fe80003800000 */
[----:B------:R1:W-:Y:S01]  /*4690*/  @!P4 STG.E.U8 desc[UR36][R6.64+0x70], R11 ;  /* 0x0000700b0600c986 */ /* 0x0003e2000c101124 */
[----:B------:R-:W-:Y:S05]  /*46a0*/  @P3 BRA `(.L_x_157) ;  /* 0x00000000000c3947 */ /* 0x000fea0003800000 */
[----:B------:R-:W1:Y:S02]  /*46b0*/  LDG.E.U8 R164, desc[UR36][R8.64+0x71] ;  /* 0x0000712408a47981 */ /* 0x000e64000c1e1100 */
[----:B-1----:R-:W-:-:S05]  /*46c0*/  PRMT R11, R164, 0x8880, RZ ;  /* 0x00008880a40b7816 */ /* 0x002fca00000000ff */
[----:B------:R-:W-:-:S07]  /*46d0*/  IMAD R10, R11, R152, RZ ;  /* 0x000000980b0a7224 */ /* 0x000fce00078e02ff */
.L_x_157:
[----:B------:R-:W-:Y:S05]  /*46e0*/  BSYNC B1 ;  /* 0x0000000000017941 */ /* 0x000fea0003800000 */
.L_x_156:
[----:B------:R-:W-:Y:S01]  /*46f0*/  @!P3 IMAD R83, R83, R153, R10 ;  /* 0x000000995353b224 */ /* 0x000fe200078e020a */
[----:B------:R-:W-:Y:S04]  /*4700*/  BSSY B1, `(.L_x_158) ;  /* 0x0000006000017945 */ /* 0x000fe80003800000 */
[----:B------:R0:W-:Y:S01]  /*4710*/  @!P3 STG.E.U8 desc[UR36][R6.64+0x71], R83 ;  /* 0x000071530600b986 */ /* 0x0001e2000c101124 */
[----:B------:R-:W-:Y:S05]  /*4720*/  @P5 BRA `(.L_x_159) ;  /* 0x00000000000c5947 */ /* 0x000fea0003800000 */
[----:B------:R-:W1:Y:S02]  /*4730*/  LDG.E.U8 R164, desc[UR36][R2.64+0x78] ;  /* 0x0000782402a47981 */ /* 0x000e64000c1e1100 */
[----:B-1----:R-:W-:-:S05]  /*4740*/  PRMT R11, R164, 0x8880, RZ ;  /* 0x00008880a40b7816 */ /* 0x002fca00000000ff */
[----:B------:R-:W-:-:S07]  /*4750*/  IMAD R10, R11, R152, RZ ;  /* 0x000000980b0a7224 */ /* 0x000fce00078e02ff */
.L_x_159:
[----:B------:R-:W-:Y:S05]  /*4760*/  BSYNC B1 ;  /* 0x0000000000017941 */ /* 0x000fea0003800000 */
.L_x_158:
[----:B-1----:R-:W-:Y:S01]  /*4770*/  @!P5 IMAD R11, R84, R153, R10 ;  /* 0x00000099540bd224 */ /* 0x002fe200078e020a */
[----:B------:R-:W-:Y:S04]  /*4780*/  BSSY B1, `(.L_x_160) ;  /* 0x0000006000017945 */ /* 0x000fe80003800000 */
[----:B------:R1:W-:Y:S01]  /*4790*/  @!P5 STG.E.U8 desc[UR36][R4.64+0x78], R11 ;  /* 0x0000780b0400d986 */ /* 0x0003e2000c101124 */
[----:B------:R-:W-:Y:S05]  /*47a0*/  @P2 BRA `(.L_x_161) ;  /* 0x00000000000c2947 */ /* 0x000fea0003800000 */
[----:B------:R-:W1:Y:S02]  /*47b0*/  LDG.E.U8 R164, desc[UR36][R2.64+0x79] ;  /* 0x0000792402a47981 */ /* 0x000e64000c1e1100 */
[----:B-1----:R-:W-:-:S05]  /*47c0*/  PRMT R11, R164, 0x8880, RZ ;  /* 0x00008880a40b7816 */ /* 0x002fca00000000ff */
[----:B------:R-:W-:-:S07]  /*47d0*/  IMAD R10, R11, R152, RZ ;  /* 0x000000980b0a7224 */ /* 0x000fce00078e02ff */
.L_x_161:
[----:B------:R-:W-:Y:S05]  /*47e0*/  BSYNC B1 ;  /* 0x0000000000017941 */ /* 0x000fea0003800000 */
.L_x_160:
        /* <DEDUP_REMOVED lines=11> */
.L_x_163:
[----:B------:R-:W-:Y:S05]  /*48a0*/  BSYNC B1 ;  /* 0x0000000000017941 */ /* 0x000fea0003800000 */
.L_x_162:
[----:B-1----:R-:W-:Y:S01]  /*48b0*/  @!P4 IMAD R11, R86, R153, R10 ;  /* 0x00000099560bc224 */ /* 0x002fe200078e020a */
[----:B------:R-:W-:Y:S04]  /*48c0*/  BSSY B1, `(.L_x_164) ;  /* 0x0000006000017945 */ /* 0x000fe80003800000 */
[----:B------:R1:W-:Y:S01]  /*48d0*/  @!P4 STG.E.U8 desc[UR36][R6.64+0x78], R11 ;  /* 0x0000780b0600c986 */ /* 0x0003e2000c101124 */
[----:B------:R-:W-:Y:S05]  /*48e0*/  @P3 BRA `(.L_x_165) ;  /* 0x00000000000c3947 */ /* 0x000fea0003800000 */
[----:B------:R-:W1:Y:S02]  /*48f0*/  LDG.E.U8 R164, desc[UR36][R8.64+0x79] ;  /* 0x0000792408a47981 */ /* 0x000e64000c1e1100 */
[----:B-1----:R-:W-:-:S05]  /*4900*/  PRMT R11, R164, 0x8880, RZ ;  /* 0x00008880a40b7816 */ /* 0x002fca00000000ff */
[----:B------:R-:W-:-:S07]  /*4910*/  IMAD R10, R11, R152, RZ ;  /* 0x000000980b0a7224 */ /* 0x000fce00078e02ff */
.L_x_165:
[----:B------:R-:W-:Y:S05]  /*4920*/  BSYNC B1 ;  /* 0x0000000000017941 */ /* 0x000fea0003800000 */
.L_x_164:
[----:B------:R-:W-:Y:S01]  /*4930*/  @!P3 IMAD R87, R87, R153, R10 ;  /* 0x000000995757b224 */ /* 0x000fe200078e020a */
[----:B------:R-:W-:Y:S04]  /*4940*/  BSSY B1, `(.L_x_166) ;  /* 0x0000006000017945 */ /* 0x000fe80003800000 */
[----:B------:R0:W-:Y:S01]  /*4950*/  @!P3 STG.E.U8 desc[UR36][R6.64+0x79], R87 ;  /* 0x000079570600b986 */ /* 0x0001e2000c101124 */
[----:B------:R-:W-:Y:S05]  /*4960*/  @P5 BRA `(.L_x_167) ;  /* 0x00000000000c5947 */ /* 0x000fea0003800000 */
[----:B------:R-:W1:Y:S02]  /*4970*/  LDG.E.U8 R164, desc[UR36][R2.64+0x80] ;  /* 0x0000802402a47981 */ /* 0x000e64000c1e1100 */
[----:B-1----:R-:W-:-:S05]  /*4980*/  PRMT R11, R164, 0x8880, RZ ;  /* 0x00008880a40b7816 */ /* 0x002fca00000000ff */
[----:B------:R-:W-:-:S07]  /*4990*/  IMAD R10, R11, R152, RZ ;  /* 0x000000980b0a7224 */ /* 0x000fce00078e02ff */
.L_x_167:
[----:B------:R-:W-:Y:S05]  /*49a0*/  BSYNC B1 ;  /* 0x0000000000017941 */ /* 0x000fea0003800000 */
.L_x_166:
[----:B-1----:R-:W-:Y:S01]  /*49b0*/  @!P5 IMAD R11, R88, R153, R10 ;  /* 0x00000099580bd224 */ /* 0x002fe200078e020a */
[----:B------:R-:W-:Y:S04]  /*49c0*/  BSSY B1, `(.L_x_168) ;  /* 0x0000006000017945 */ /* 0x000fe80003800000 */
[----:B------:R1:W-:Y:S01]  /*49d0*/  @!P5 STG.E.U8 desc[UR36][R4.64+0x80], R11 ;  /* 0x0000800b0400d986 */ /* 0x0003e2000c101124 */
[----:B------:R-:W-:Y:S05]  /*49e0*/  @P2 BRA `(.L_x_169) ;  /* 0x00000000000c2947 */ /* 0x000fea0003800000 */
[----:B------:R-:W1:Y:S02]  /*49f0*/  LDG.E.U8 R164, desc[UR36][R2.64+0x81] ;  /* 0x0000812402a47981 */ /* 0x000e64000c1e1100 */
[----:B-1----:R-:W-:-:S05]  /*4a00*/  PRMT R11, R164, 0x8880, RZ ;  /* 0x00008880a40b7816 */ /* 0x002fca00000000ff */
[----:B------:R-:W-:-:S07]  /*4a10*/  IMAD R10, R11, R152, RZ ;  /* 0x000000980b0a7224 */ /* 0x000fce00078e02ff */
.L_x_169:
[----:B------:R-:W-:Y:S05]  /*4a20*/  BSYNC B1 ;  /* 0x0000000000017941 */ /* 0x000fea0003800000 */
.L_x_168:
        /* <DEDUP_REMOVED lines=11> */
.L_x_171:
[----:B------:R-:W-:Y:S05]  /*4ae0*/  BSYNC B1 ;  /* 0x0000000000017941 */ /* 0x000fea0003800000 */
.L_x_170:
[----:B-1----:R-:W-:Y:S01]  /*4af0*/  @!P4 IMAD R11, R90, R153, R10 ;  /* 0x000000995a0bc224 */ /* 0x002fe200078e020a */
[----:B------:R-:W-:Y:S04]  /*4b00*/  BSSY B1, `(.L_x_172) ;  /* 0x0000006000017945 */ /* 0x000fe80003800000 */
[----:B------:R1:W-:Y:S01]  /*4b10*/  @!P4 STG.E.U8 desc[UR36][R6.64+0x80], R11 ;  /* 0x0000800b0600c986 */ /* 0x0003e2000c101124 */
[----:B------:R-:W-:Y:S05]  /*4b20*/  @P3 BRA `(.L_x_173) ;  /* 0x00000000000c3947 */ /* 0x000fea0003800000 */
[----:B------:R-:W1:Y:S02]  /*4b30*/  LDG.E.U8 R164, desc[UR36][R8.64+0x81] ;  /* 0x0000812408a47981 */ /* 0x000e64000c1e1100 */
[----:B-1----:R-:W-:-:S05]  /*4b40*/  PRMT R11, R164, 0x8880, RZ ;  /* 0x00008880a40b7816 */ /* 0x002fca00000000ff */
[----:B------:R-:W-:-:S07]  /*4b50*/  IMAD R10, R11, R152, RZ ;  /* 0x000000980b0a7224 */ /* 0x000fce00078e02ff */
.L_x_173:
[----:B------:R-:W-:Y:S05]  /*4b60*/  BSYNC B1 ;  /* 0x0000000000017941 */ /* 0x000fea0003800000 */
.L_x_172:
[----:B------:R-:W-:Y:S01]  /*4b70*/  @!P3 IMAD R91, R91, R153, R10 ;  /* 0x000000995b5bb224 */ /* 0x000fe200078e020a */
[----:B------:R-:W-:Y:S04]  /*4b80*/  BSSY B1, `(.L_x_174) ;  /* 0x0000006000017945 */ /* 0x000fe80003800000 */
[----:B------:R0:W-:Y:S01]  /*4b90*/  @!P3 STG.E.U8 desc[UR36][R6.64+0x81], R91 ;  /* 0x0000815b0600b986 */ /* 0x0001e2000c101124 */
[----:B------:R-:W-:Y:S05]  /*4ba0*/  @P5 BRA `(.L_x_175) ;  /* 0x00000000000c5947 */ /* 0x000fea0003800000 */
[----:B------:R-:W1:Y:S02]  /*4bb0*/  LDG.E.U8 R164, desc[UR36][R2.64+0x88] ;  /* 0x0000882402a47981 */ /* 0x000e64000c1e1100 */
[----:B-1----:R-:W-:-:S05]  /*4bc0*/  PRMT R11, R164, 0x8880, RZ ;  /* 0x00008880a40b7816 */ /* 0x002fca00000000ff */
[----:B------:R-:W-:-:S07]  /*4bd0*/  IMAD R10, R11, R152, RZ ;  /* 0x000000980b0a7224 */ /* 0x000fce00078e02ff */
.L_x_175:
[----:B------:R-:W-:Y:S05]  /*4be0*/  BSYNC B1 ;  /* 0x0000000000017941 */ /* 0x000fea0003800000 */
.L_x_174:
[----:B-1----:R-:W-:Y:S01]  /*4bf0*/  @!P5 IMAD R11, R92, R153, R10 ;  /* 0x000000995c0bd224 */ /* 0x002fe200078e020a */
[----:B------:R-:W-:Y:S04]  /*4c00*/  BSSY B1, `(.L_x_176) ;  /* 0x0000006000017945 */ /* 0x000fe80003800000 */
[----:B------:R1:W-:Y:S01]  /*4c10*/  @!P5 STG.E.U8 desc[UR36][R4.64+0x88], R11 ;  /* 0x0000880b0400d986 */ /* 0x0003e2000c101124 */
[----:B------:R-:W-:Y:S05]  /*4c20*/  @P2 BRA `(.L_x_177) ;  /* 0x00000000000c2947 */ /* 0x000fea0003800000 */
[----:B------:R-:W1:Y:S02]  /*4c30*/  LDG.E.U8 R164, desc[UR36][R2.64+0x89] ;  /* 0x0000892402a47981 */ /* 0x000e64000c1e1100 */
[----:B-1----:R-:W-:-:S05]  /*4c40*/  PRMT R11, R164, 0x8880, RZ ;  /* 0x00008880a40b7816 */ /* 0x002fca00000000ff */
[----:B------:R-:W-:-:S07]  /*4c50*/  IMAD R10, R11, R152, RZ ;  /* 0x000000980b0a7224 */ /* 0x000fce00078e02ff */
.L_x_177:
[----:B------:R-:W-:Y:S05]  /*4c60*/  BSYNC B1 ;  /* 0x0000000000017941 */ /* 0x000fea0003800000 */
.L_x_176:
        /* <DEDUP_REMOVED lines=11> */
.L_x_179:
[----:B------:R-:W-:Y:S05]  /*4d20*/  BSYNC B1 ;  /* 0x0000000000017941 */ /* 0x000fea0003800000 */
.L_x_178:
[----:B-1----:R-:W-:Y:S01]  /*4d30*/  @!P4 IMAD R11, R94, R153, R10 ;  /* 0x000000995e0bc224 */ /* 0x002fe200078e020a */
[----:B------:R-:W-:Y:S04]  /*4d40*/  BSSY B1, `(.L_x_180) ;  /* 0x0000006000017945 */ /* 0x000fe80003800000 */
[----:B------:R1:W-:Y:S01]  /*4d50*/  @!P4 STG.E.U8 desc[UR36][R6.64+0x88], R11 ;  /* 0x0000880b0600c986 */ /* 0x0003e2000c101124 */
[----:B------:R-:W-:Y:S05]  /*4d60*/  @P3 BRA `(.L_x_181) ;  /* 0x00000000000c3947 */ /* 0x000fea0003800000 */
[----:B------:R-:W1:Y:S02]  /*4d70*/  LDG.E.U8 R164, desc[UR36][R8.64+0x89] ;  /* 0x0000892408a47981 */ /* 0x000e64000c1e1100 */
[----:B-1----:R-:W-:-:S05]  /*4d80*/  PRMT R11, R164, 0x8880, RZ ;  /* 0x00008880a40b7816 */ /* 0x002fca00000000ff */
[----:B------:R-:W-:-:S07]  /*4d90*/  IMAD R10, R11, R152, RZ ;  /* 0x000000980b0a7224 */ /* 0x000fce00078e02ff */
.L_x_181:
[----:B------:R-:W-:Y:S05]  /*4da0*/  BSYNC B1 ;  /* 0x0000000000017941 */ /* 0x000fea0003800000 */
.L_x_180:
[----:B------:R-:W-:Y:S01]  /*4db0*/  @!P3 IMAD R95, R95, R153, R10 ;  /* 0x000000995f5fb224 */ /* 0x000fe200078e020a */
[----:B------:R-:W-:Y:S04]  /*4dc0*/  BSSY B1, `(.L_x_182) ;  /* 0x0000006000017945 */ /* 0x000fe80003800000 */
[----:B------:R0:W-:Y:S01]  /*4dd0*/  @!P3 STG.E.U8 desc[UR36][R6.64+0x89], R95 ;  /* 0x0000895f0600b986 */ /* 0x0001e2000c101124 */
[----:B------:R-:W-:Y:S05]  /*4de0*/  @P5 BRA `(.L_x_183) ;  /* 0x00000000000c5947 */ /* 0x000fea0003800000 */
[----:B------:R-:W1:Y:S02]  /*4df0*/  LDG.E.U8 R164, desc[UR36][R2.64+0x90] ;  /* 0x0000902402a47981 */ /* 0x000e64000c1e1100 */
[----:B-1----:R-:W-:-:S05]  /*4e00*/  PRMT R11, R164, 0x8880, RZ ;  /* 0x00008880a40b7816 */ /* 0x002fca00000000ff */
[----:B------:R-:W-:-:S07]  /*4e10*/  IMAD R10, R11, R152, RZ ;  /* 0x000000980b0a7224 */ /* 0x000fce00078e02ff */
.L_x_183:
[----:B------:R-:W-:Y:S05]  /*4e20*/  BSYNC B1 ;  /* 0x0000000000017941 */ /* 0x000fea0003800000 */
.L_x_182:
[----:B-1----:R-:W-:Y:S01]  /*4e30*/  @!P5 IMAD R11, R96, R153, R10 ;  /* 0x00000099600bd224 */ /* 0x002fe200078e020a */
[----:B------:R-:W-:Y:S04]  /*4e40*/  BSSY B1, `(.L_x_184) ;  /* 0x0000006000017945 */ /* 0x000fe80003800000 */
[----:B------:R1:W-:Y:S01]  /*4e50*/  @!P5 STG.E.U8 desc[UR36][R4.64+0x90], R11 ;  /* 0x0000900b0400d986 */ /* 0x0003e2000c101124 */
[----:B------:R-:W-:Y:S05]  /*4e60*/  @P2 BRA `(.L_x_185) ;  /* 0x00000000000c2947 */ /* 0x000fea0003800000 */
[----:B------:R-:W1:Y:S02]  /*4e70*/  LDG.E.U8 R164, desc[UR36][R2.64+0x91] ;  /* 0x0000912402a47981 */ /* 0x000e64000c1e1100 */
[----:B-1----:R-:W-:-:S05]  /*4e80*/  PRMT R11, R164, 0x8880, RZ ;  /* 0x00008880a40b7816 */ /* 0x002fca00000000ff */
[----:B------:R-:W-:-:S07]  /*4e90*/  IMAD R10, R11, R152, RZ ;  /* 0x000000980b0a7224 */ /* 0x000fce00078e02ff */
.L_x_185:
[----:B------:R-:W-:Y:S05]  /*4ea0*/  BSYNC B1 ;  /* 0x0000000000017941 */ /* 0x000fea0003800000 */
.L_x_184:
        /* <DEDUP_REMOVED lines=11> */
.L_x_187:
[----:B------:R-:W-:Y:S05]  /*4f60*/  BSYNC B1 ;  /* 0x0000000000017941 */ /* 0x000fea0003800000 */
.L_x_186:
[----:B-1----:R-:W-:Y:S01]  /*4f70*/  @!P4 IMAD R11, R98, R153, R10 ;  /* 0x00000099620bc224 */ /* 0x002fe200078e020a */
[----:B------:R-:W-:Y:S04]  /*4f80*/  BSSY B1, `(.L_x_188) ;  /* 0x0000006000017945 */ /* 0x000fe80003800000 */
[----:B------:R1:W-:Y:S01]  /*4f90*/  @!P4 STG.E.U8 desc[UR36][R6.64+0x90], R11 ;  /* 0x0000900b0600c986 */ /* 0x0003e2000c101124 */
[----:B------:R-:W-:Y:S05]  /*4fa0*/  @P3 BRA `(.L_x_189) ;  /* 0x00000000000c3947 */ /* 0x000fea0003800000 */
[----:B------:R-:W1:Y:S02]  /*4fb0*/  LDG.E.U8 R164, desc[UR36][R8.64+0x91] ;  /* 0x0000912408a47981 */ /* 0x000e64000c1e1100 */
[----:B-1----:R-:W-:-:S05]  /*4fc0*/  PRMT R11, R164, 0x8880, RZ ;  /* 0x00008880a40b7816 */ /* 0x002fca00000000ff */
[----:B------:R-:W-:-:S07]  /*4fd0*/  IMAD R10, R11, R152, RZ ;  /* 0x000000980b0a7224 */ /* 0x000fce00078e02ff */
.L_x_189:
[----:B------:R-:W-:Y:S05]  /*4fe0*/  BSYNC B1 ;  /* 0x0000000000017941 */ /* 0x000fea0003800000 */
.L_x_188:
[----:B------:R-:W-:Y:S01]  /*4ff0*/  @!P3 IMAD R99, R99, R153, R10 ;  /* 0x000000996363b224 */ /* 0x000fe200078e020a */
[----:B------:R-:W-:Y:S04]  /*5000*/  BSSY B1, `(.L_x_190) ;  /* 0x0000006000017945 */ /* 0x000fe80003800000 */
[----:B------:R0:W-:Y:S01]  /*5010*/  @!P3 STG.E.U8 desc[UR36][R6.64+0x91], R99 ;  /* 0x000091630600b986 */ /* 0x0001e2000c101124 */
[----:B------:R-:W-:Y:S05]  /*5020*/  @P5 BRA `(.L_x_191) ;  /* 0x00000000000c5947 */ /* 0x000fea0003800000 */
[----:B------:R-:W1:Y:S02]  /*5030*/  LDG.E.U8 R164, desc[UR36][R2.64+0x98] ;  /* 0x0000982402a47981 */ /* 0x000e64000c1e1100 */
[----:B-1----:R-:W-:-:S05]  /*5040*/  PRMT R11, R164, 0x8880, RZ ;  /* 0x00008880a40b7816 */ /* 0x002fca00000000ff */
[----:B------:R-:W-:-:S07]  /*5050*/  IMAD R10, R11, R152, RZ ;  /* 0x000000980b0a7224 */ /* 0x000fce00078e02ff */
.L_x_191:
[----:B------:R-:W-:Y:S05]  /*5060*/  BSYNC B1 ;  /* 0x0000000000017941 */ /* 0x000fea0003800000 */
.L_x_190:
[----:B-1----:R-:W-:Y:S01]  /*5070*/  @!P5 IMAD R11, R100, R153, R10 ;  /* 0x00000099640bd224 */ /* 0x002fe200078e020a */
[----:B------:R-:W-:Y:S04]  /*5080*/  BSSY B1, `(.L_x_192) ;  /* 0x0000006000017945 */ /* 0x000fe80003800000 */
[----:B------:R1:W-:Y:S01]  /*5090*/  @!P5 STG.E.U8 desc[UR36][R4.64+0x98], R11 ;  /* 0x0000980b0400d986 */ /* 0x0003e2000c101124 */
[----:B------:R-:W-:Y:S05]  /*50a0*/  @P2 BRA `(.L_x_193) ;  /* 0x00000000000c2947 */ /* 0x000fea0003800000 */
[----:B------:R-:W1:Y:S02]  /*50b0*/  LDG.E.U8 R164, desc[UR36][R2.64+0x99] ;  /* 0x0000992402a47981 */ /* 0x000e64000c1e1100 */
[----:B-1----:R-:W-:-:S05]  /*50c0*/  PRMT R11, R164, 0x8880, RZ ;  /* 0x00008880a40b7816 */ /* 0x002fca00000000ff */
[----:B------:R-:W-:-:S07]  /*50d0*/  IMAD R10, R11, R152, RZ ;  /* 0x000000980b0a7224 */ /* 0x000fce00078e02ff */
.L_x_193:
[----:B------:R-:W-:Y:S05]  /*50e0*/  BSYNC B1 ;  /* 0x0000000000017941 */ /* 0x000fea0003800000 */
.L_x_192:
        /* <DEDUP_REMOVED lines=11> */
.L_x_195:
[----:B------:R-:W-:Y:S05]  /*51a0*/  BSYNC B1 ;  /* 0x0000000000017941 */ /* 0x000fea0003800000 */
.L_x_194:
[----:B-1----:R-:W-:Y:S01]  /*51b0*/  @!P4 IMAD R11, R102, R153, R10 ;  /* 0x00000099660bc224 */ /* 0x002fe200078e020a */
[----:B------:R-:W-:Y:S04]  /*51c0*/  BSSY B1, `(.L_x_196) ;  /* 0x0000006000017945 */ /* 0x000fe80003800000 */
[----:B------:R1:W-:Y:S01]  /*51d0*/  @!P4 STG.E.U8 desc[UR36][R6.64+0x98], R11 ;  /* 0x0000980b0600c986 */ /* 0x0003e2000c101124 */
[----:B------:R-:W-:Y:S05]  /*51e0*/  @P3 BRA `(.L_x_197) ;  /* 0x00000000000c3947 */ /* 0x000fea0003800000 */
[----:B------:R-:W1:Y:S02]  /*51f0*/  LDG.E.U8 R164, desc[UR36][R8.64+0x99] ;  /* 0x0000992408a47981 */ /* 0x000e64000c1e1100 */
[----:B-1----:R-:W-:-:S05]  /*5200*/  PRMT R11, R164, 0x8880, RZ ;  /* 0x00008880a40b7816 */ /* 0x002fca00000000ff */
[----:B------:R-:W-:-:S07]  /*5210*/  IMAD R10, R11, R152, RZ ;  /* 0x000000980b0a7224 */ /* 0x000fce00078e02ff */
.L_x_197:
[----:B------:R-:W-:Y:S05]  /*5220*/  BSYNC B1 ;  /* 0x0000000000017941 */ /* 0x000fea0003800000 */
.L_x_196:
[----:B------:R-:W-:Y:S01]  /*5230*/  @!P3 IMAD R103, R103, R153, R10 ;  /* 0x000000996767b224 */ /* 0x000fe200078e020a */
[----:B------:R-:W-:Y:S04]  /*5240*/  BSSY B1, `(.L_x_198) ;  /* 0x0000006000017945 */ /* 0x000fe80003800000 */
[----:B------:R0:W-:Y:S01]  /*5250*/  @!P3 STG.E.U8 desc[UR36][R6.64+0x99], R103 ;  /* 0x000099670600b986 */ /* 0x0001e2000c101124 */
[----:B------:R-:W-:Y:S05]  /*5260*/  @P5 BRA `(.L_x_199) ;  /* 0x00000000000c5947 */ /* 0x000fea0003800000 */
[----:B------:R-:W1:Y:S02]  /*5270*/  LDG.E.U8 R164, desc[UR36][R2.64+0xa0] ;  /* 0x0000a02402a47981 */ /* 0x000e64000c1e1100 */
[----:B-1----:R-:W-:-:S05]  /*5280*/  PRMT R11, R164, 0x8880, RZ ;  /* 0x00008880a40b7816 */ /* 0x002fca00000000ff */
[----:B------:R-:W-:-:S07]  /*5290*/  IMAD R10, R11, R152, RZ ;  /* 0x000000980b0a7224 */ /* 0x000fce00078e02ff */
.L_x_199:
[----:B------:R-:W-:Y:S05]  /*52a0*/  BSYNC B1 ;  /* 0x0000000000017941 */ /* 0x000fea0003800000 */
.L_x_198:
[----:B-1----:R-:W-:Y:S01]  /*52b0*/  @!P5 IMAD R11, R104, R153, R10 ;  /* 0x00000099680bd224 */ /* 0x002fe200078e020a */
[----:B------:R-:W-:Y:S04]  /*52c0*/  BSSY B1, `(.L_x_200) ;  /* 0x0000006000017945 */ /* 0x000fe80003800000 */
[----:B------:R1:W-:Y:S01]  /*52d0*/  @!P5 STG.E.U8 desc[UR36][R4.64+0xa0], R11 ;  /* 0x0000a00b0400d986 */ /* 0x0003e2000c101124 */
[----:B------:R-:W-:Y:S05]  /*52e0*/  @P2 BRA `(.L_x_201) ;  /* 0x00000000000c2947 */ /* 0x000fea0003800000 */
[----:B------:R-:W1:Y:S02]  /*52f0*/  LDG.E.U8 R164, desc[UR36][R2.64+0xa1] ;  /* 0x0000a12402a47981 */ /* 0x000e64000c1e1100 */
[----:B-1----:R-:W-:-:S05]  /*5300*/  PRMT R11, R164, 0x8880, RZ ;  /* 0x00008880a40b7816 */ /* 0x002fca00000000ff */
[----:B------:R-:W-:-:S07]  /*5310*/  IMAD R10, R11, R152, RZ ;  /* 0x000000980b0a7224 */ /* 0x000fce00078e02ff */
.L_x_201:
[----:B------:R-:W-:Y:S05]  /*5320*/  BSYNC B1 ;  /* 0x0000000000017941 */ /* 0x000fea0003800000 */
.L_x_200:
        /* <DEDUP_REMOVED lines=11> */
.L_x_203:
[----:B------:R-:W-:Y:S05]  /*53e0*/  BSYNC B1 ;  /* 0x0000000000017941 */ /* 0x000fea0003800000 */
.L_x_202:
[----:B-1----:R-:W-:Y:S01]  /*53f0*/  @!P4 IMAD R11, R106, R153, R10 ;  /* 0x000000996a0bc224 */ /* 0x002fe200078e020a */
[----:B------:R-:W-:Y:S04]  /*5400*/  BSSY B1, `(.L_x_204) ;  /* 0x0000006000017945 */ /* 0x000fe80003800000 */
[----:B------:R1:W-:Y:S01]  /*5410*/  @!P4 STG.E.U8 desc[UR36][R6.64+0xa0], R11 ;  /* 0x0000a00b0600c986 */ /* 0x0003e2000c101124 */
[----:B------:R-:W-:Y:S05]  /*5420*/  @P3 BRA `(.L_x_205) ;  /* 0x00000000000c3947 */ /* 0x000fea0003800000 */
[----:B------:R-:W1:Y:S02]  /*5430*/  LDG.E.U8 R164, desc[UR36][R8.64+0xa1] ;  /* 0x0000a12408a47981 */ /* 0x000e64000c1e1100 */
[----:B-1----:R-:W-:-:S05]  /*5440*/  PRMT R11, R164, 0x8880, RZ ;  /* 0x00008880a40b7816 */ /* 0x002fca00000000ff */
[----:B------:R-:W-:-:S07]  /*5450*/  IMAD R10, R11, R152, RZ ;  /* 0x000000980b0a7224 */ /* 0x000fce00078e02ff */
.L_x_205:
[----:B------:R-:W-:Y:S05]  /*5460*/  BSYNC B1 ;  /* 0x0000000000017941 */ /* 0x000fea0003800000 */
.L_x_204:
[----:B------:R-:W-:Y:S01]  /*5470*/  @!P3 IMAD R107, R107, R153, R10 ;  /* 0x000000996b6bb224 */ /* 0x000fe200078e020a */
[----:B------:R-:W-:Y:S04]  /*5480*/  BSSY B1, `(.L_x_206) ;  /* 0x0000006000017945 */ /* 0x000fe80003800000 */
[----:B------:R0:W-:Y:S01]  /*5490*/  @!P3 STG.E.U8 desc[UR36][R6.64+0xa1], R107 ;  /* 0x0000a16b0600b986 */ /* 0x0001e2000c101124 */
[----:B------:R-:W-:Y:S05]  /*54a0*/  @P5 BRA `(.L_x_207) ;  /* 0x00000000000c5947 */ /* 0x000fea0003800000 */
[----:B------:R-:W1:Y:S02]  /*54b0*/  LDG.E.U8 R164, desc[UR36][R2.64+0xa8] ;  /* 0x0000a82402a47981 */ /* 0x000e64000c1e1100 */
[----:B-1----:R-:W-:-:S05]  /*54c0*/  PRMT R11, R164, 0x8880, RZ ;  /* 0x00008880a40b7816 */ /* 0x002fca00000000ff */
[----:B------:R-:W-:-:S07]  /*54d0*/  IMAD R10, R11, R152, RZ ;  /* 0x000000980b0a7224 */ /* 0x000fce00078e02ff */
.L_x_207:
[----:B------:R-:W-:Y:S05]  /*54e0*/  BSYNC B1 ;  /* 0x0000000000017941 */ /* 0x000fea0003800000 */
.L_x_206:
[----:B-1----:R-:W-:Y:S01]  /*54f0*/  @!P5 IMAD R11, R108, R153, R10 ;  /* 0x000000996c0bd224 */ /* 0x002fe200078e020a */
[----:B------:R-:W-:Y:S04]  /*5500*/  BSSY B1, `(.L_x_208) ;  /* 0x0000006000017945 */ /* 0x000fe80003800000 */
[----:B------:R1:W-:Y:S01]  /*5510*/  @!P5 STG.E.U8 desc[UR36][R4.64+0xa8], R11 ;  /* 0x0000a80b0400d986 */ /* 0x0003e2000c101124 */
[----:B------:R-:W-:Y:S05]  /*5520*/  @P2 BRA `(.L_x_209) ;  /* 0x00000000000c2947 */ /* 0x000fea0003800000 */
[----:B------:R-:W1:Y:S02]  /*5530*/  LDG.E.U8 R164, desc[UR36][R2.64+0xa9] ;  /* 0x0000a92402a47981 */ /* 0x000e64000c1e1100 */
[----:B-1----:R-:W-:-:S05]  /*5540*/  PRMT R11, R164, 0x8880, RZ ;  /* 0x00008880a40b7816 */ /* 0x002fca00000000ff */
[----:B------:R-:W-:-:S07]  /*5550*/  IMAD R10, R11, R152, RZ ;  /* 0x000000980b0a7224 */ /* 0x000fce00078e02ff */
.L_x_209:
[----:B------:R-:W-:Y:S05]  /*5560*/  BSYNC B1 ;  /* 0x0000000000017941 */ /* 0x000fea0003800000 */
.L_x_208:
        /* <DEDUP_REMOVED lines=11> */
.L_x_211:
[----:B------:R-:W-:Y:S05]  /*5620*/  BSYNC B1 ;  /* 0x0000000000017941 */ /* 0x000fea0003800000 */
.L_x_210:
[----:B-1----:R-:W-:Y:S01]  /*5630*/  @!P4 IMAD R11, R110, R153, R10 ;  /* 0x000000996e0bc224 */ /* 0x002fe200078e020a */
[----:B------:R-:W-:Y:S04]  /*5640*/  BSSY B1, `(.L_x_212) ;  /* 0x0000006000017945 */ /* 0x000fe80003800000 */
[----:B------:R1:W-:Y:S01]  /*5650*/  @!P4 STG.E.U8 desc[UR36][R6.64+0xa8], R11 ;  /* 0x0000a80b0600c986 */ /* 0x0003e2000c101124 */
[----:B------:R-:W-:Y:S05]  /*5660*/  @P3 BRA `(.L_x_213) ;  /* 0x00000000000c3947 */ /* 0x000fea0003800000 */
[----:B------:R-:W1:Y:S02]  /*5670*/  LDG.E.U8 R164, desc[UR36][R8.64+0xa9] ;  /* 0x0000a92408a47981 */ /* 0x000e64000c1e1100 */
[----:B-1----:R-:W-:-:S05]  /*5680*/  PRMT R11, R164, 0x8880, RZ ;  /* 0x00008880a40b7816 */ /* 0x002fca00000000ff */
[----:B------:R-:W-:-:S07]  /*5690*/  IMAD R10, R11, R152, RZ ;  /* 0x000000980b0a7224 */ /* 0x000fce00078e02ff */
.L_x_213:
[----:B------:R-:W-:Y:S05]  /*56a0*/  BSYNC B1 ;  /* 0x0000000000017941 */ /* 0x000fea0003800000 */
.L_x_212:
[----:B------:R-:W-:Y:S01]  /*56b0*/  @!P3 IMAD R111, R111, R153, R10 ;  /* 0x000000996f6fb224 */ /* 0x000fe200078e020a */
[----:B------:R-:W-:Y:S04]  /*56c0*/  BSSY B1, `(.L_x_214) ;  /* 0x0000006000017945 */ /* 0x000fe80003800000 */
[----:B------:R0:W-:Y:S01]  /*56d0*/  @!P3 STG.E.U8 desc[UR36][R6.64+0xa9], R111 ;  /* 0x0000a96f0600b986 */ /* 0x0001e2000c101124 */
[----:B------:R-:W-:Y:S05]  /*56e0*/  @P5 BRA `(.L_x_215) ;  /* 0x00000000000c5947 */ /* 0x000fea0003800000 */
[----:B------:R-:W1:Y:S02]  /*56f0*/  LDG.E.U8 R164, desc[UR36][R2.64+0xb0] ;  /* 0x0000b02402a47981 */ /* 0x000e64000c1e1100 */
[----:B-1----:R-:W-:-:S05]  /*5700*/  PRMT R11, R164, 0x8880, RZ ;  /* 0x00008880a40b7816 */ /* 0x002fca00000000ff */
[----:B------:R-:W-:-:S07]  /*5710*/  IMAD R10, R11, R152, RZ ;  /* 0x000000980b0a7224 */ /* 0x000fce00078e02ff */
.L_x_215:
[----:B------:R-:W-:Y:S05]  /*5720*/  BSYNC B1 ;  /* 0x0000000000017941 */ /* 0x000fea0003800000 */
.L_x_214:
[----:B-1----:R-:W-:Y:S01]  /*5730*/  @!P5 IMAD R11, R112, R153, R10 ;  /* 0x00000099700bd224 */ /* 0x002fe200078e020a */
[----:B------:R-:W-:Y:S04]  /*5740*/  BSSY B1, `(.L_x_216) ;  /* 0x0000006000017945 */ /* 0x000fe80003800000 */
[----:B------:R1:W-:Y:S01]  /*5750*/  @!P5 STG.E.U8 desc[UR36][R4.64+0xb0], R11 ;  /* 0x0000b00b0400d986 */ /* 0x0003e2000c101124 */
[----:B------:R-:W-:Y:S05]  /*5760*/  @P2 BRA `(.L_x_217) ;  /* 0x00000000000c2947 */ /* 0x000fea0003800000 */
[----:B------:R-:W1:Y:S02]  /*5770*/  LDG.E.U8 R164, desc[UR36][R2.64+0xb1] ;  /* 0x0000b12402a47981 */ /* 0x000e64000c1e1100 */
[----:B-1----:R-:W-:-:S05]  /*5780*/  PRMT R11, R164, 0x8880, RZ ;  /* 0x00008880a40b7816 */ /* 0x002fca00000000ff */
[----:B------:R-:W-:-:S07]  /*5790*/  IMAD R10, R11, R152, RZ ;  /* 0x000000980b0a7224 */ /* 0x000fce00078e02ff */
.L_x_217:
[----:B------:R-:W-:Y:S05]  /*57a0*/  BSYNC B1 ;  /* 0x0000000000017941 */ /* 0x000fea0003800000 */
.L_x_216:
        /* <DEDUP_REMOVED lines=11> */
.L_x_219:
[----:B------:R-:W-:Y:S05]  /*5860*/  BSYNC B1 ;  /* 0x0000000000017941 */ /* 0x000fea0003800000 */
.L_x_218:
[----:B-1----:R-:W-:Y:S01]  /*5870*/  @!P4 IMAD R11, R114, R153, R10 ;  /* 0x00000099720bc224 */ /* 0x002fe200078e020a */
[----:B------:R-:W-:Y:S04]  /*5880*/  BSSY B1, `(.L_x_220) ;  /* 0x0000006000017945 */ /* 0x000fe80003800000 */
[----:B------:R1:W-:Y:S01]  /*5890*/  @!P4 STG.E.U8 desc[UR36][R6.64+0xb0], R11 ;  /* 0x0000b00b0600c986 */ /* 0x0003e2000c101124 */
[----:B------:R-:W-:Y:S05]  /*58a0*/  @P3 BRA `(.L_x_221) ;  /* 0x00000000000c3947 */ /* 0x000fea0003800000 */
[----:B------:R-:W1:Y:S02]  /*58b0*/  LDG.E.U8 R164, desc[UR36][R8.64+0xb1] ;  /* 0x0000b12408a47981 */ /* 0x000e64000c1e1100 */
[----:B-1----:R-:W-:-:S05]  /*58c0*/  PRMT R11, R164, 0x8880, RZ ;  /* 0x00008880a40b7816 */ /* 0x002fca00000000ff */
[----:B------:R-:W-:-:S07]  /*58d0*/  IMAD R10, R11, R152, RZ ;  /* 0x000000980b0a7224 */ /* 0x000fce00078e02ff */
.L_x_221:
[----:B------:R-:W-:Y:S05]  /*58e0*/  BSYNC B1 ;  /* 0x0000000000017941 */ /* 0x000fea0003800000 */
.L_x_220:
[----:B------:R-:W-:Y:S01]  /*58f0*/  @!P3 IMAD R115, R115, R153, R10 ;  /* 0x000000997373b224 */ /* 0x000fe200078e020a */
[----:B------:R-:W-:Y:S04]  /*5900*/  BSSY B1, `(.L_x_222) ;  /* 0x0000006000017945 */ /* 0x000fe80003800000 */
[----:B------:R0:W-:Y:S01]  /*5910*/  @!P3 STG.E.U8 desc[UR36][R6.64+0xb1], R115 ;  /* 0x0000b1730600b986 */ /* 0x0001e2000c101124 */
[----:B------:R-:W-:Y:S05]  /*5920*/  @P5 BRA `(.L_x_223) ;  /* 0x00000000000c5947 */ /* 0x000fea0003800000 */
[----:B------:R-:W1:Y:S02]  /*5930*/  LDG.E.U8 R164, desc[UR36][R2.64+0xb8] ;  /* 0x0000b82402a47981 */ /* 0x000e64000c1e1100 */
[----:B-1----:R-:W-:-:S05]  /*5940*/  PRMT R11, R164, 0x8880, RZ ;  /* 0x00008880a40b7816 */ /* 0x002fca00000000ff */
[----:B------:R-:W-:-:S07]  /*5950*/  IMAD R10, R11, R152, RZ ;  /* 0x000000980b0a7224 */ /* 0x000fce00078e02ff */
.L_x_223:
[----:B------:R-:W-:Y:S05]  /*5960*/  BSYNC B1 ;  /* 0x0000000000017941 */ /* 0x000fea0003800000 */
.L_x_222:
[----:B-1----:R-:W-:Y:S01]  /*5970*/  @!P5 IMAD R11, R116, R153, R10 ;  /* 0x00000099740bd224 */ /* 0x002fe200078e020a */
[----:B------:R-:W-:Y:S04]  /*5980*/  BSSY B1, `(.L_x_224) ;  /* 0x0000006000017945 */ /* 0x000fe80003800000 */
[----:B------:R1:W-:Y:S01]  /*5990*/  @!P5 STG.E.U8 desc[UR36][R4.64+0xb8], R11 ;  /* 0x0000b80b0400d986 */ /* 0x0003e2000c101124 */
[----:B------:R-:W-:Y:S05]  /*59a0*/  @P2 BRA `(.L_x_225) ;  /* 0x00000000000c2947 */ /* 0x000fea0003800000 */
[----:B------:R-:W1:Y:S02]  /*59b0*/  LDG.E.U8 R164, desc[UR36][R2.64+0xb9] ;  /* 0x0000b92402a47981 */ /* 0x000e64000c1e1100 */
[----:B-1----:R-:W-:-:S05]  /*59c0*/  PRMT R11, R164, 0x8880, RZ ;  /* 0x00008880a40b7816 */ /* 0x002fca00000000ff */
[----:B------:R-:W-:-:S07]  /*59d0*/  IMAD R10, R11, R152, RZ ;  /* 0x000000980b0a7224 */ /* 0x000fce00078e02ff */
.L_x_225:
[----:B------:R-:W-:Y:S05]  /*59e0*/  BSYNC B1 ;  /* 0x0000000000017941 */ /* 0x000fea0003800000 */
.L_x_224:
        /* <DEDUP_REMOVED lines=11> */
.L_x_227:
[----:B------:R-:W-:Y:S05]  /*5aa0*/  BSYNC B1 ;  /* 0x0000000000017941 */ /* 0x000fea0003800000 */
.L_x_226:
[----:B-1----:R-:W-:Y:S01]  /*5ab0*/  @!P4 IMAD R11, R118, R153, R10 ;  /* 0x00000099760bc224 */ /* 0x002fe200078e020a */
[----:B------:R-:W-:Y:S04]  /*5ac0*/  BSSY B1, `(.L_x_228) ;  /* 0x0000006000017945 */ /* 0x000fe80003800000 */
[----:B------:R1:W-:Y:S01]  /*5ad0*/  @!P4 STG.E.U8 desc[UR36][R6.64+0xb8], R11 ;  /* 0x0000b80b0600c986 */ /* 0x0003e2000c101124 */
[----:B------:R-:W-:Y:S05]  /*5ae0*/  @P3 BRA `(.L_x_229) ;  /* 0x00000000000c3947 */ /* 0x000fea0003800000 */
[----:B------:R-:W1:Y:S02]  /*5af0*/  LDG.E.U8 R164, desc[UR36][R8.64+0xb9] ;  /* 0x0000b92408a47981 */ /* 0x000e64000c1e1100 */
[----:B-1----:R-:W-:-:S05]  /*5b00*/  PRMT R11, R164, 0x8880, RZ ;  /* 0x00008880a40b7816 */ /* 0x002fca00000000ff */
[----:B------:R-:W-:-:S07]  /*5b10*/  IMAD R10, R11, R152, RZ ;  /* 0x000000980b0a7224 */ /* 0x000fce00078e02ff */
.L_x_229:
[----:B------:R-:W-:Y:S05]  /*5b20*/  BSYNC B1 ;  /* 0x0000000000017941 */ /* 0x000fea0003800000 */
.L_x_228:
[----:B------:R-:W-:Y:S01]  /*5b30*/  @!P3 IMAD R119, R119, R153, R10 ;  /* 0x000000997777b224 */ /* 0x000fe200078e020a */
[----:B------:R-:W-:Y:S04]  /*5b40*/  BSSY B1, `(.L_x_230) ;  /* 0x0000006000017945 */ /* 0x000fe80003800000 */
[----:B------:R0:W-:Y:S01]  /*5b50*/  @!P3 STG.E.U8 desc[UR36][R6.64+0xb9], R119 ;  /* 0x0000b9770600b986 */ /* 0x0001e2000c101124 */
[----:B------:R-:W-:Y:S05]  /*5b60*/  @P5 BRA `(.L_x_231) ;  /* 0x00000000000c5947 */ /* 0x000fea0003800000 */
[----:B------:R-:W1:Y:S02]  /*5b70*/  LDG.E.U8 R164, desc[UR36][R2.64+0xc0] ;  /* 0x0000c02402a47981 */ /* 0x000e64000c1e1100 */
[----:B-1----:R-:W-:-:S05]  /*5b80*/  PRMT R11, R164, 0x8880, RZ ;  /* 0x00008880a40b7816 */ /* 0x002fca00000000ff */
[----:B------:R-:W-:-:S07]  /*5b90*/  IMAD R10, R11, R152, RZ ;  /* 0x000000980b0a7224 */ /* 0x000fce00078e02ff */
.L_x_231:
[----:B------:R-:W-:Y:S05]  /*5ba0*/  BSYNC B1 ;  /* 0x0000000000017941 */ /* 0x000fea0003800000 */
.L_x_230:
[----:B-1----:R-:W-:Y:S01]  /*5bb0*/  @!P5 IMAD R11, R120, R153, R10 ;  /* 0x00000099780bd224 */ /* 0x002fe200078e020a */
[----:B------:R-:W-:Y:S04]  /*5bc0*/  BSSY B1, `(.L_x_232) ;  /* 0x0000006000017945 */ /* 0x000fe80003800000 */
[----:B------:R1:W-:Y:S01]  /*5bd0*/  @!P5 STG.E.U8 desc[UR36][R4.64+0xc0], R11 ;  /* 0x0000c00b0400d986 */ /* 0x0003e2000c101124 */
[----:B------:R-:W-:Y:S05]  /*5be0*/  @P2 BRA `(.L_x_233) ;  /* 0x00000000000c2947 */ /* 0x000fea0003800000 */
[----:B------:R-:W1:Y:S02]  /*5bf0*/  LDG.E.U8 R164, desc[UR36][R2.64+0xc1] ;  /* 0x0000c12402a47981 */ /* 0x000e64000c1e1100 */
[----:B-1----:R-:W-:-:S05]  /*5c00*/  PRMT R11, R164, 0x8880, RZ ;  /* 0x00008880a40b7816 */ /* 0x002fca00000000ff */
[----:B------:R-:W-:-:S07]  /*5c10*/  IMAD R10, R11, R152, RZ ;  /* 0x000000980b0a7224 */ /* 0x000fce00078e02ff */
.L_x_233:
[----:B------:R-:W-:Y:S05]  /*5c20*/  BSYNC B1 ;  /* 0x0000000000017941 */ /* 0x000fea0003800000 */
.L_x_232:
        /* <DEDUP_REMOVED lines=11> */
.L_x_235:
[----:B------:R-:W-:Y:S05]  /*5ce0*/  BSYNC B1 ;  /* 0x0000000000017941 */ /* 0x000fea0003800000 */
.L_x_234:
[----:B-1----:R-:W-:Y:S01]  /*5cf0*/  @!P4 IMAD R11, R122, R153, R10 ;  /* 0x000000997a0bc224 */ /* 0x002fe200078e020a */
[----:B------:R-:W-:Y:S04]  /*5d00*/  BSSY B1, `(.L_x_236) ;  /* 0x0000006000017945 */ /* 0x000fe80003800000 */
[----:B------:R1:W-:Y:S01]  /*5d10*/  @!P4 STG.E.U8 desc[UR36][R6.64+0xc0], R11 ;  /* 0x0000c00b0600c986 */ /* 0x0003e2000c101124 */
[----:B------:R-:W-:Y:S05]  /*5d20*/  @P3 BRA `(.L_x_237) ;  /* 0x00000000000c3947 */ /* 0x000fea0003800000 */
[----:B------:R-:W1:Y:S02]  /*5d30*/  LDG.E.U8 R164, desc[UR36][R8.64+0xc1] ;  /* 0x0000c12408a47981 */ /* 0x000e64000c1e1100 */
[----:B-1----:R-:W-:-:S05]  /*5d40*/  PRMT R11, R164, 0x8880, RZ ;  /* 0x00008880a40b7816 */ /* 0x002fca00000000ff */
[----:B------:R-:W-:-:S07]  /*5d50*/  IMAD R10, R11, R152, RZ ;  /* 0x000000980b0a7224 */ /* 0x000fce00078e02ff */
.L_x_237:
[----:B------:R-:W-:Y:S05]  /*5d60*/  BSYNC B1 ;  /* 0x0000000000017941 */ /* 0x000fea0003800000 */
.L_x_236:
[----:B------:R-:W-:Y:S01]  /*5d70*/  @!P3 IMAD R123, R123, R153, R10 ;  /* 0x000000997b7bb224 */ /* 0x000fe200078e020a */
[----:B------:R-:W-:Y:S04]  /*5d80*/  BSSY B1, `(.L_x_238) ;  /* 0x0000006000017945 */ /* 0x000fe80003800000 */
[----:B------:R0:W-:Y:S01]  /*5d90*/  @!P3 STG.E.U8 desc[UR36][R6.64+0xc1], R123 ;  /* 0x0000c17b0600b986 */ /* 0x0001e2000c101124 */
[----:B------:R-:W-:Y:S05]  /*5da0*/  @P5 BRA `(.L_x_239) ;  /* 0x00000000000c5947 */ /* 0x000fea0003800000 */
[----:B------:R-:W1:Y:S02]  /*5db0*/  LDG.E.U8 R164, desc[UR36][R2.64+0xc8] ;  /* 0x0000c82402a47981 */ /* 0x000e64000c1e1100 */
[----:B-1----:R-:W-:-:S05]  /*5dc0*/  PRMT R11, R164, 0x8880, RZ ;  /* 0x00008880a40b7816 */ /* 0x002fca00000000ff */
[----:B------:R-:W-:-:S07]  /*5dd0*/  IMAD R10, R11, R152, RZ ;  /* 0x000000980b0a7224 */ /* 0x000fce00078e02ff */
.L_x_239:
[----:B------:R-:W-:Y:S05]  /*5de0*/  BSYNC B1 ;  /* 0x0000000000017941 */ /* 0x000fea0003800000 */
.L_x_238:
[----:B-1----:R-:W-:Y:S01]  /*5df0*/  @!P5 IMAD R11, R124, R153, R10 ;  /* 0x000000997c0bd224 */ /* 0x002fe200078e020a */
[----:B------:R-:W-:Y:S04]  /*5e00*/  BSSY B1, `(.L_x_240) ;  /* 0x0000006000017945 */ /* 0x000fe80003800000 */
[----:B------:R1:W-:Y:S01]  /*5e10*/  @!P5 STG.E.U8 desc[UR36][R4.64+0xc8], R11 ;  /* 0x0000c80b0400d986 */ /* 0x0003e2000c101124 */
[----:B------:R-:W-:Y:S05]  /*5e20*/  @P2 BRA `(.L_x_241) ;  /* 0x00000000000c2947 */ /* 0x000fea0003800000 */
[----:B------:R-:W1:Y:S02]  /*5e30*/  LDG.E.U8 R164, desc[UR36][R2.64+0xc9] ;  /* 0x0000c92402a47981 */ /* 0x000e64000c1e1100 */
[----:B-1----:R-:W-:-:S05]  /*5e40*/  PRMT R11, R164, 0x8880, RZ ;  /* 0x00008880a40b7816 */ /* 0x002fca00000000ff */
[----:B------:R-:W-:-:S07]  /*5e50*/  IMAD R10, R11, R152, RZ ;  /* 0x000000980b0a7224 */ /* 0x000fce00078e02ff */
.L_x_241:
[----:B------:R-:W-:Y:S05]  /*5e60*/  BSYNC B1 ;  /* 0x0000000000017941 */ /* 0x000fea0003800000 */
.L_x_240:
        /* <DEDUP_REMOVED lines=11> */
.L_x_243:
[----:B------:R-:W-:Y:S05]  /*5f20*/  BSYNC B1 ;  /* 0x0000000000017941 */ /* 0x000fea0003800000 */
.L_x_242:
[----:B-1----:R-:W-:Y:S01]  /*5f30*/  @!P4 IMAD R11, R126, R153, R10 ;  /* 0x000000997e0bc224 */ /* 0x002fe200078e020a */
[----:B------:R-:W-:Y:S04]  /*5f40*/  BSSY B1, `(.L_x_244) ;  /* 0x0000006000017945 */ /* 0x000fe80003800000 */
[----:B------:R1:W-:Y:S01]  /*5f50*/  @!P4 STG.E.U8 desc[UR36][R6.64+0xc8], R11 ;  /* 0x0000c80b0600c986 */ /* 0x0003e2000c101124 */
[----:B------:R-:W-:Y:S05]  /*5f60*/  @P3 BRA `(.L_x_245) ;  /* 0x00000000000c3947 */ /* 0x000fea0003800000 */
[----:B------:R-:W1:Y:S02]  /*5f70*/  LDG.E.U8 R164, desc[UR36][R8.64+0xc9] ;  /* 0x0000c92408a47981 */ /* 0x000e64000c1e1100 */
[----:B-1----:R-:W-:-:S05]  /*5f80*/  PRMT R11, R164, 0x8880, RZ ;  /* 0x00008880a40b7816 */ /* 0x002fca00000000ff */
[----:B------:R-:W-:-:S07]  /*5f90*/  IMAD R10, R11, R152, RZ ;  /* 0x000000980b0a7224 */ /* 0x000fce00078e02ff */
.L_x_245:
[----:B------:R-:W-:Y:S05]  /*5fa0*/  BSYNC B1 ;  /* 0x0000000000017941 */ /* 0x000fea0003800000 */
.L_x_244:
[----:B------:R-:W-:Y:S01]  /*5fb0*/  @!P3 IMAD R127, R127, R153, R10 ;  /* 0x000000997f7fb224 */ /* 0x000fe200078e020a */
[----:B------:R-:W-:Y:S04]  /*5fc0*/  BSSY B1, `(.L_x_246) ;  /* 0x0000006000017945 */ /* 0x000fe80003800000 */
[----:B------:R0:W-:Y:S01]  /*5fd0*/  @!P3 STG.E.U8 desc[UR36][R6.64+0xc9], R127 ;  /* 0x0000c97f0600b986 */ /* 0x0001e2000c101124 */
[----:B------:R-:W-:Y:S05]  /*5fe0*/  @P5 BRA `(.L_x_247) ;  /* 0x00000000000c5947 */ /* 0x000fea0003800000 */
[----:B------:R-:W1:Y:S02]  /*5ff0*/  LDG.E.U8 R164, desc[UR36][R2.64+0xd0] ;  /* 0x0000d02402a47981 */ /* 0x000e64000c1e1100 */
[----:B-1----:R-:W-:-:S05]  /*6000*/  PRMT R11, R164, 0x8880, RZ ;  /* 0x00008880a40b7816 */ /* 0x002fca00000000ff */
[----:B------:R-:W-:-:S07]  /*6010*/  IMAD R10, R11, R152, RZ ;  /* 0x000000980b0a7224 */ /* 0x000fce00078e02ff */
.L_x_247:
[----:B------:R-:W-:Y:S05]  /*6020*/  BSYNC B1 ;  /* 0x0000000000017941 */ /* 0x000fea0003800000 */
.L_x_246:
[----:B-1----:R-:W-:Y:S01]  /*6030*/  @!P5 IMAD R11, R128, R153, R10 ;  /* 0x00000099800bd224 */ /* 0x002fe200078e020a */
[----:B------:R-:W-:Y:S04]  /*6040*/  BSSY B1, `(.L_x_248) ;  /* 0x0000006000017945 */ /* 0x000fe80003800000 */
[----:B------:R1:W-:Y:S01]  /*6050*/  @!P5 STG.E.U8 desc[UR36][R4.64+0xd0], R11 ;  /* 0x0000d00b0400d986 */ /* 0x0003e2000c101124 */
[----:B------:R-:W-:Y:S05]  /*6060*/  @P2 BRA `(.L_x_249) ;  /* 0x00000000000c2947 */ /* 0x000fea0003800000 */
[----:B------:R-:W1:Y:S02]  /*6070*/  LDG.E.U8 R164, desc[UR36][R2.64+0xd1] ;  /* 0x0000d12402a47981 */ /* 0x000e64000c1e1100 */
[----:B-1----:R-:W-:-:S05]  /*6080*/  PRMT R11, R164, 0x8880, RZ ;  /* 0x00008880a40b7816 */ /* 0x002fca00000000ff */
[----:B------:R-:W-:-:S07]  /*6090*/  IMAD R10, R11, R152, RZ ;  /* 0x000000980b0a7224 */ /* 0x000fce00078e02ff */
.L_x_249:
[----:B------:R-:W-:Y:S05]  /*60a0*/  BSYNC B1 ;  /* 0x0000000000017941 */ /* 0x000fea0003800000 */
.L_x_248:
        /* <DEDUP_REMOVED lines=11> */
.L_x_251:
[----:B------:R-:W-:Y:S05]  /*6160*/  BSYNC B1 ;  /* 0x0000000000017941 */ /* 0x000fea0003800000 */
.L_x_250:
[----:B-1----:R-:W-:Y:S01]  /*6170*/  @!P4 IMAD R11, R130, R153, R10 ;  /* 0x00000099820bc224 */ /* 0x002fe200078e020a */
[----:B------:R-:W-:Y:S04]  /*6180*/  BSSY B1, `(.L_x_252) ;  /* 0x0000006000017945 */ /* 0x000fe80003800000 */
[----:B------:R1:W-:Y:S01]  /*6190*/  @!P4 STG.E.U8 desc[UR36][R6.64+0xd0], R11 ;  /* 0x0000d00b0600c986 */ /* 0x0003e2000c101124 */
[----:B------:R-:W-:Y:S05]  /*61a0*/  @P3 BRA `(.L_x_253) ;  /* 0x00000000000c3947 */ /* 0x000fea0003800000 */
[----:B------:R-:W1:Y:S02]  /*61b0*/  LDG.E.U8 R164, desc[UR36][R8.64+0xd1] ;  /* 0x0000d12408a47981 */ /* 0x000e64000c1e1100 */
[----:B-1----:R-:W-:-:S05]  /*61c0*/  PRMT R11, R164, 0x8880, RZ ;  /* 0x00008880a40b7816 */ /* 0x002fca00000000ff */
[----:B------:R-:W-:-:S07]  /*61d0*/  IMAD R10, R11, R152, RZ ;  /* 0x000000980b0a7224 */ /* 0x000fce00078e02ff */
.L_x_253:
[----:B------:R-:W-:Y:S05]  /*61e0*/  BSYNC B1 ;  /* 0x0000000000017941 */ /* 0x000fea0003800000 */
.L_x_252:
[----:B------:R-:W-:Y:S01]  /*61f0*/  @!P3 IMAD R131, R131, R153, R10 ;  /* 0x000000998383b224 */ /* 0x000fe200078e020a */
[----:B------:R-:W-:Y:S04]  /*6200*/  BSSY B1, `(.L_x_254) ;  /* 0x0000006000017945 */ /* 0x000fe80003800000 */
[----:B------:R0:W-:Y:S01]  /*6210*/  @!P3 STG.E.U8 desc[UR36][R6.64+0xd1], R131 ;  /* 0x0000d1830600b986 */ /* 0x0001e2000c101124 */
[----:B------:R-:W-:Y:S05]  /*6220*/  @P5 BRA `(.L_x_255) ;  /* 0x00000000000c5947 */ /* 0x000fea0003800000 */
[----:B------:R-:W1:Y:S02]  /*6230*/  LDG.E.U8 R164, desc[UR36][R2.64+0xd8] ;  /* 0x0000d82402a47981 */ /* 0x000e64000c1e1100 */
[----:B-1----:R-:W-:-:S05]  /*6240*/  PRMT R11, R164, 0x8880, RZ ;  /* 0x00008880a40b7816 */ /* 0x002fca00000000ff */
[----:B------:R-:W-:-:S07]  /*6250*/  IMAD R10, R11, R152, RZ ;  /* 0x000000980b0a7224 */ /* 0x000fce00078e02ff */
.L_x_255:
[----:B------:R-:W-:Y:S05]  /*6260*/  BSYNC B1 ;  /* 0x0000000000017941 */ /* 0x000fea0003800000 */
.L_x_254:
[----:B-1----:R-:W-:Y:S01]  /*6270*/  @!P5 IMAD R11, R132, R153, R10 ;  /* 0x00000099840bd224 */ /* 0x002fe200078e020a */
[----:B------:R-:W-:Y:S04]  /*6280*/  BSSY B1, `(.L_x_256) ;  /* 0x0000006000017945 */ /* 0x000fe80003800000 */
[----:B------:R1:W-:Y:S01]  /*6290*/  @!P5 STG.E.U8 desc[UR36][R4.64+0xd8], R11 ;  /* 0x0000d80b0400d986 */ /* 0x0003e2000c101124 */
[----:B------:R-:W-:Y:S05]  /*62a0*/  @P2 BRA `(.L_x_257) ;  /* 0x00000000000c2947 */ /* 0x000fea0003800000 */
[----:B------:R-:W1:Y:S02]  /*62b0*/  LDG.E.U8 R164, desc[UR36][R2.64+0xd9] ;  /* 0x0000d92402a47981 */ /* 0x000e64000c1e1100 */
[----:B-1----:R-:W-:-:S05]  /*62c0*/  PRMT R11, R164, 0x8880, RZ ;  /* 0x00008880a40b7816 */ /* 0x002fca00000000ff */
[----:B------:R-:W-:-:S07]  /*62d0*/  IMAD R10, R11, R152, RZ ;  /* 0x000000980b0a7224 */ /* 0x000fce00078e02ff */
.L_x_257:
[----:B------:R-:W-:Y:S05]  /*62e0*/  BSYNC B1 ;  /* 0x0000000000017941 */ /* 0x000fea0003800000 */
.L_x_256:
        /* <DEDUP_REMOVED lines=11> */
.L_x_259:
[----:B------:R-:W-:Y:S05]  /*63a0*/  BSYNC B1 ;  /* 0x0000000000017941 */ /* 0x000fea0003800000 */
.L_x_258:
[----:B-1----:R-:W-:Y:S01]  /*63b0*/  @!P4 IMAD R11, R134, R153, R10 ;  /* 0x00000099860bc224 */ /* 0x002fe200078e020a */
[----:B------:R-:W-:Y:S04]  /*63c0*/  BSSY B1, `(.L_x_260) ;  /* 0x0000006000017945 */ /* 0x000fe80003800000 */
[----:B------:R1:W-:Y:S01]  /*63d0*/  @!P4 STG.E.U8 desc[UR36][R6.64+0xd8], R11 ;  /* 0x0000d80b0600c986 */ /* 0x0003e2000c101124 */
[----:B------:R-:W-:Y:S05]  /*63e0*/  @P3 BRA `(.L_x_261) ;  /* 0x00000000000c3947 */ /* 0x000fea0003800000 */
[----:B------:R-:W1:Y:S02]  /*63f0*/  LDG.E.U8 R164, desc[UR36][R8.64+0xd9] ;  /* 0x0000d92408a47981 */ /* 0x000e64000c1e1100 */
[----:B-1----:R-:W-:-:S05]  /*6400*/  PRMT R11, R164, 0x8880, RZ ;  /* 0x00008880a40b7816 */ /* 0x002fca00000000ff */
[----:B------:R-:W-:-:S07]  /*6410*/  IMAD R10, R11, R152, RZ ;  /* 0x000000980b0a7224 */ /* 0x000fce00078e02ff */
.L_x_261:
[----:B------:R-:W-:Y:S05]  /*6420*/  BSYNC B1 ;  /* 0x0000000000017941 */ /* 0x000fea0003800000 */
.L_x_260:
[----:B------:R-:W-:Y:S01]  /*6430*/  @!P3 IMAD R135, R135, R153, R10 ;  /* 0x000000998787b224 */ /* 0x000fe200078e020a */
[----:B------:R-:W-:Y:S04]  /*6440*/  BSSY B1, `(.L_x_262) ;  /* 0x0000006000017945 */ /* 0x000fe80003800000 */
[----:B------:R0:W-:Y:S01]  /*6450*/  @!P3 STG.E.U8 desc[UR36][R6.64+0xd9], R135 ;  /* 0x0000d9870600b986 */ /* 0x0001e2000c101124 */
[----:B------:R-:W-:Y:S05]  /*6460*/  @P5 BRA `(.L_x_263) ;  /* 0x00000000000c5947 */ /* 0x000fea0003800000 */
[----:B------:R-:W1:Y:S02]  /*6470*/  LDG.E.U8 R164, desc[UR36][R2.64+0xe0] ;  /* 0x0000e02402a47981 */ /* 0x000e64000c1e1100 */
[----:B-1----:R-:W-:-:S05]  /*6480*/  PRMT R11, R164, 0x8880, RZ ;  /* 0x00008880a40b7816 */ /* 0x002fca00000000ff */
[----:B------:R-:W-:-:S07]  /*6490*/  IMAD R10, R11, R152, RZ ;  /* 0x000000980b0a7224 */ /* 0x000fce00078e02ff */
.L_x_263:
[----:B------:R-:W-:Y:S05]  /*64a0*/  BSYNC B1 ;  /* 0x0000000000017941 */ /* 0x000fea0003800000 */
.L_x_262:
[----:B-1----:R-:W-:Y:S01]  /*64b0*/  @!P5 IMAD R11, R136, R153, R10 ;  /* 0x00000099880bd224 */ /* 0x002fe200078e020a */
[----:B------:R-:W-:Y:S04]  /*64c0*/  BSSY B1, `(.L_x_264) ;  /* 0x0000006000017945 */ /* 0x000fe80003800000 */
[----:B------:R1:W-:Y:S01]  /*64d0*/  @!P5 STG.E.U8 desc[UR36][R4.64+0xe0], R11 ;  /* 0x0000e00b0400d986 */ /* 0x0003e2000c101124 */
[----:B------:R-:W-:Y:S05]  /*64e0*/  @P2 BRA `(.L_x_265) ;  /* 0x00000000000c2947 */ /* 0x000fea0003800000 */
[----:B------:R-:W1:Y:S02]  /*64f0*/  LDG.E.U8 R164, desc[UR36][R2.64+0xe1] ;  /* 0x0000e12402a47981 */ /* 0x000e64000c1e1100 */
[----:B-1----:R-:W-:-:S05]  /*6500*/  PRMT R11, R164, 0x8880, RZ ;  /* 0x00008880a40b7816 */ /* 0x002fca00000000ff */
[----:B------:R-:W-:-:S07]  /*6510*/  IMAD R10, R11, R152, RZ ;  /* 0x000000980b0a7224 */ /* 0x000fce00078e02ff */
.L_x_265:
[----:B------:R-:W-:Y:S05]  /*6520*/  BSYNC B1 ;  /* 0x0000000000017941 */ /* 0x000fea0003800000 */
.L_x_264:
        /* <DEDUP_REMOVED lines=11> */
.L_x_267:
[----:B------:R-:W-:Y:S05]  /*65e0*/  BSYNC B1 ;  /* 0x0000000000017941 */ /* 0x000fea0003800000 */
.L_x_266:
[----:B-1----:R-:W-:Y:S01]  /*65f0*/  @!P4 IMAD R11, R138, R153, R10 ;  /* 0x000000998a0bc224 */ /* 0x002fe200078e020a */
[----:B------:R-:W-:Y:S04]  /*6600*/  BSSY B1, `(.L_x_268) ;  /* 0x0000006000017945 */ /* 0x000fe80003800000 */
[----:B------:R1:W-:Y:S01]  /*6610*/  @!P4 STG.E.U8 desc[UR36][R6.64+0xe0], R11 ;  /* 0x0000e00b0600c986 */ /* 0x0003e2000c101124 */
[----:B------:R-:W-:Y:S05]  /*6620*/  @P3 BRA `(.L_x_269) ;  /* 0x00000000000c3947 */ /* 0x000fea0003800000 */
[----:B------:R-:W1:Y:S02]  /*6630*/  LDG.E.U8 R164, desc[UR36][R8.64+0xe1] ;  /* 0x0000e12408a47981 */ /* 0x000e64000c1e1100 */
[----:B-1----:R-:W-:-:S05]  /*6640*/  PRMT R11, R164, 0x8880, RZ ;  /* 0x00008880a40b7816 */ /* 0x002fca00000000ff */
[----:B------:R-:W-:-:S07]  /*6650*/  IMAD R10, R11, R152, RZ ;  /* 0x000000980b0a7224 */ /* 0x000fce00078e02ff */
.L_x_269:
[----:B------:R-:W-:Y:S05]  /*6660*/  BSYNC B1 ;  /* 0x0000000000017941 */ /* 0x000fea0003800000 */
.L_x_268:
[----:B------:R-:W-:Y:S01]  /*6670*/  @!P3 IMAD R139, R139, R153, R10 ;  /* 0x000000998b8bb224 */ /* 0x000fe200078e020a */
[----:B------:R-:W-:Y:S04]  /*6680*/  BSSY B1, `(.L_x_270) ;  /* 0x0000006000017945 */ /* 0x000fe80003800000 */
[----:B------:R0:W-:Y:S01]  /*6690*/  @!P3 STG.E.U8 desc[UR36][R6.64+0xe1], R139 ;  /* 0x0000e18b0600b986 */ /* 0x0001e2000c101124 */
[----:B------:R-:W-:Y:S05]  /*66a0*/  @P5 BRA `(.L_x_271) ;  /* 0x00000000000c5947 */ /* 0x000fea0003800000 */
[----:B------:R-:W1:Y:S02]  /*66b0*/  LDG.E.U8 R164, desc[UR36][R2.64+0xe8] ;  /* 0x0000e82402a47981 */ /* 0x000e64000c1e1100 */
[----:B-1----:R-:W-:-:S05]  /*66c0*/  PRMT R11, R164, 0x8880, RZ ;  /* 0x00008880a40b7816 */ /* 0x002fca00000000ff */
[----:B------:R-:W-:-:S07]  /*66d0*/  IMAD R10, R11, R152, RZ ;  /* 0x000000980b0a7224 */ /* 0x000fce00078e02ff */
.L_x_271:
[----:B------:R-:W-:Y:S05]  /*66e0*/  BSYNC B1 ;  /* 0x0000000000017941 */ /* 0x000fea0003800000 */
.L_x_270:
[----:B-1----:R-:W-:Y:S01]  /*66f0*/  @!P5 IMAD R11, R140, R153, R10 ;  /* 0x000000998c0bd224 */ /* 0x002fe200078e020a */
[----:B------:R-:W-:Y:S04]  /*6700*/  BSSY B1, `(.L_x_272) ;  /* 0x0000006000017945 */ /* 0x000fe80003800000 */
[----:B------:R1:W-:Y:S01]  /*6710*/  @!P5 STG.E.U8 desc[UR36][R4.64+0xe8], R11 ;  /* 0x0000e80b0400d986 */ /* 0x0003e2000c101124 */
[----:B------:R-:W-:Y:S05]  /*6720*/  @P2 BRA `(.L_x_273) ;  /* 0x00000000000c2947 */ /* 0x000fea0003800000 */
[----:B------:R-:W1:Y:S02]  /*6730*/  LDG.E.U8 R164, desc[UR36][R2.64+0xe9] ;  /* 0x0000e92402a47981 */ /* 0x000e64000c1e1100 */
[----:B-1----:R-:W-:-:S05]  /*6740*/  PRMT R11, R164, 0x8880, RZ ;  /* 0x00008880a40b7816 */ /* 0x002fca00000000ff */
[----:B------:R-:W-:-:S07]  /*6750*/  IMAD R10, R11, R152, RZ ;  /* 0x000000980b0a7224 */ /* 0x000fce00078e02ff */
.L_x_273:
[----:B------:R-:W-:Y:S05]  /*6760*/  BSYNC B1 ;  /* 0x0000000000017941 */ /* 0x000fea0003800000 */
.L_x_272:
        /* <DEDUP_REMOVED lines=11> */
.L_x_275:
[----:B------:R-:W-:Y:S05]  /*6820*/  BSYNC B1 ;  /* 0x0000000000017941 */ /* 0x000fea0003800000 */
.L_x_274:
[----:B-1----:R-:W-:Y:S01]  /*6830*/  @!P4 IMAD R11, R142, R153, R10 ;  /* 0x000000998e0bc224 */ /* 0x002fe200078e020a */
[----:B------:R-:W-:Y:S04]  /*6840*/  BSSY B1, `(.L_x_276) ;  /* 0x0000006000017945 */ /* 0x000fe80003800000 */
[----:B------:R1:W-:Y:S01]  /*6850*/  @!P4 STG.E.U8 desc[UR36][R6.64+0xe8], R11 ;  /* 0x0000e80b0600c986 */ /* 0x0003e2000c101124 */
[----:B------:R-:W-:Y:S05]  /*6860*/  @P3 BRA `(.L_x_277) ;  /* 0x00000000000c3947 */ /* 0x000fea0003800000 */
[----:B------:R-:W1:Y:S02]  /*6870*/  LDG.E.U8 R164, desc[UR36][R8.64+0xe9] ;  /* 0x0000e92408a47981 */ /* 0x000e64000c1e1100 */
[----:B-1----:R-:W-:-:S05]  /*6880*/  PRMT R11, R164, 0x8880, RZ ;  /* 0x00008880a40b7816 */ /* 0x002fca00000000ff */
[----:B------:R-:W-:-:S07]  /*6890*/  IMAD R10, R11, R152, RZ ;  /* 0x000000980b0a7224 */ /* 0x000fce00078e02ff */
.L_x_277:
[----:B------:R-:W-:Y:S05]  /*68a0*/  BSYNC B1 ;  /* 0x0000000000017941 */ /* 0x000fea0003800000 */
.L_x_276:
[----:B------:R-:W-:Y:S01]  /*68b0*/  @!P3 IMAD R143, R143, R153, R10 ;  /* 0x000000998f8fb224 */ /* 0x000fe200078e020a */
[----:B------:R-:W-:Y:S04]  /*68c0*/  BSSY B1, `(.L_x_278) ;  /* 0x0000006000017945 */ /* 0x000fe80003800000 */
[----:B------:R0:W-:Y:S01]  /*68d0*/  @!P3 STG.E.U8 desc[UR36][R6.64+0xe9], R143 ;  /* 0x0000e98f0600b986 */ /* 0x0001e2000c101124 */
[----:B------:R-:W-:Y:S05]  /*68e0*/  @P5 BRA `(.L_x_279) ;  /* 0x00000000000c5947 */ /* 0x000fea0003800000 */
[----:B------:R-:W1:Y:S02]  /*68f0*/  LDG.E.U8 R164, desc[UR36][R2.64+0xf0] ;  /* 0x0000f02402a47981 */ /* 0x000e64000c1e1100 */
[----:B-1----:R-:W-:-:S05]  /*6900*/  PRMT R11, R164, 0x8880, RZ ;  /* 0x00008880a40b7816 */ /* 0x002fca00000000ff */
[----:B------:R-:W-:-:S07]  /*6910*/  IMAD R10, R11, R152, RZ ;  /* 0x000000980b0a7224 */ /* 0x000fce00078e02ff */
.L_x_279:
[----:B------:R-:W-:Y:S05]  /*6920*/  BSYNC B1 ;  /* 0x0000000000017941 */ /* 0x000fea0003800000 */
.L_x_278:
[----:B-1----:R-:W-:Y:S01]  /*6930*/  @!P5 IMAD R11, R144, R153, R10 ;  /* 0x00000099900bd224 */ /* 0x002fe200078e020a */
[----:B------:R-:W-:Y:S04]  /*6940*/  BSSY B1, `(.L_x_280) ;  /* 0x0000006000017945 */ /* 0x000fe80003800000 */
[----:B------:R1:W-:Y:S01]  /*6950*/  @!P5 STG.E.U8 desc[UR36][R4.64+0xf0], R11 ;  /* 0x0000f00b0400d986 */ /* 0x0003e2000c101124 */
[----:B------:R-:W-:Y:S05]  /*6960*/  @P2 BRA `(.L_x_281) ;  /* 0x00000000000c2947 */ /* 0x000fea0003800000 */
[----:B------:R-:W1:Y:S02]  /*6970*/  LDG.E.U8 R164, desc[UR36][R2.64+0xf1] ;  /* 0x0000f12402a47981 */ /* 0x000e64000c1e1100 */
[----:B-1----:R-:W-:-:S05]  /*6980*/  PRMT R11, R164, 0x8880, RZ ;  /* 0x00008880a40b7816 */ /* 0x002fca00000000ff */
[----:B------:R-:W-:-:S07]  /*6990*/  IMAD R10, R11, R152, RZ ;  /* 0x000000980b0a7224 */ /* 0x000fce00078e02ff */
.L_x_281:
[----:B------:R-:W-:Y:S05]  /*69a0*/  BSYNC B1 ;  /* 0x0000000000017941 */ /* 0x000fea0003800000 */
.L_x_280:
[C---:B------:R-:W-:Y:S01]  /*69b0*/  ISETP.LT.OR P4, PT, R0.reuse, 0xf1, !P0 ;  /* 0x000000f10000780c */ /* 0x040fe20004781670 */
[----:B------:R-:W-:Y:S01]  /*69c0*/  @!P2 IMAD R145, R145, R153, R10 ;  /* 0x000000999191a224 */ /* 0x000fe200078e020a */
[----:B------:R-:W-:Y:S01]  /*69d0*/  BSSY B1, `(.L_x_282) ;  /* 0x000000a000017945 */ /* 0x000fe20003800000 */
[C---:B------:R-:W-:Y:S02]  /*69e0*/  ISETP.LT.OR P3, PT, R0.reuse, 0xf2, !P0 ;  /* 0x000000f20000780c */ /* 0x040fe40004761670 */
        /* <DEDUP_REMOVED lines=8> */
.L_x_283:
[----:B------:R-:W-:Y:S05]  /*6a70*/  BSYNC B1 ;  /* 0x0000000000017941 */ /* 0x000fea0003800000 */
.L_x_282:
[----:B-1----:R-:W-:Y:S01]  /*6a80*/  @!P4 IMAD R11, R146, R153, R10 ;  /* 0x00000099920bc224 */ /* 0x002fe200078e020a */
[----:B------:R-:W-:Y:S04]  /*6a90*/  BSSY B1, `(.L_x_284) ;  /* 0x0000006000017945 */ /* 0x000fe80003800000 */
[----:B------:R1:W-:Y:S01]  /*6aa0*/  @!P4 STG.E.U8 desc[UR36][R6.64+0xf0], R11 ;  /* 0x0000f00b0600c986 */ /* 0x0003e2000c101124 */
[----:B------:R-:W-:Y:S05]  /*6ab0*/  @P3 BRA `(.L_x_285) ;  /* 0x00000000000c3947 */ /* 0x000fea0003800000 */
[----:B------:R-:W1:Y:S02]  /*6ac0*/  LDG.E.U8 R164, desc[UR36][R8.64+0xf1] ;  /* 0x0000f12408a47981 */ /* 0x000e64000c1e1100 */
[----:B-1----:R-:W-:-:S05]  /*6ad0*/  PRMT R11, R164, 0x8880, RZ ;  /* 0x00008880a40b7816 */ /* 0x002fca00000000ff */
[----:B------:R-:W-:-:S07]  /*6ae0*/  IMAD R10, R11, R152, RZ ;  /* 0x000000980b0a7224 */ /* 0x000fce00078e02ff */
.L_x_285:
[----:B------:R-:W-:Y:S05]  /*6af0*/  BSYNC B1 ;  /* 0x0000000000017941 */ /* 0x000fea0003800000 */
.L_x_284:
[----:B------:R-:W-:Y:S01]  /*6b00*/  @!P3 IMAD R147, R147, R153, R10 ;  /* 0x000000999393b224 */ /* 0x000fe200078e020a */
[----:B------:R-:W-:Y:S04]  /*6b10*/  BSSY B1, `(.L_x_286) ;  /* 0x0000006000017945 */ /* 0x000fe80003800000 */
[----:B------:R0:W-:Y:S01]  /*6b20*/  @!P3 STG.E.U8 desc[UR36][R6.64+0xf1], R147 ;  /* 0x0000f1930600b986 */ /* 0x0001e2000c101124 */
[----:B------:R-:W-:Y:S05]  /*6b30*/  @P2 BRA `(.L_x_287) ;  /* 0x00000000000c2947 */ /* 0x000fea0003800000 */
[----:B------:R-:W1:Y:S02]  /*6b40*/  LDG.E.U8 R164, desc[UR36][R2.64+0xf8] ;  /* 0x0000f82402a47981 */ /* 0x000e64000c1e1100 */
[----:B-1----:R-:W-:-:S05]  /*6b50*/  PRMT R11, R164, 0x8880, RZ ;  /* 0x00008880a40b7816 */ /* 0x002fca00000000ff */
[----:B------:R-:W-:-:S07]  /*6b60*/  IMAD R10, R11, R152, RZ ;  /* 0x000000980b0a7224 */ /* 0x000fce00078e02ff */
.L_x_287:
[----:B------:R-:W-:Y:S05]  /*6b70*/  BSYNC B1 ;  /* 0x0000000000017941 */ /* 0x000fea0003800000 */
.L_x_286:
[----:B-1----:R-:W-:Y:S01]  /*6b80*/  @!P2 IMAD R11, R148, R153, R10 ;  /* 0x00000099940ba224 */ /* 0x002fe200078e020a */
[----:B------:R-:W-:Y:S04]  /*6b90*/  BSSY B1, `(.L_x_288) ;  /* 0x0000006000017945 */ /* 0x000fe80003800000 */
[----:B------:R1:W-:Y:S01]  /*6ba0*/  @!P2 STG.E.U8 desc[UR36][R4.64+0xf8], R11 ;  /* 0x0000f80b0400a986 */ /* 0x0003e2000c101124 */
[----:B------:R-:W-:Y:S05]  /*6bb0*/  @P1 BRA `(.L_x_289) ;  /* 0x00000000000c1947 */ /* 0x000fea0003800000 */
[----:B------:R-:W1:Y:S02]  /*6bc0*/  LDG.E.U8 R164, desc[UR36][R2.64+0xf9] ;  /* 0x0000f92402a47981 */ /* 0x000e64000c1e1100 */
[----:B-1----:R-:W-:-:S05]  /*6bd0*/  PRMT R11, R164, 0x8880, RZ ;  /* 0x00008880a40b7816 */ /* 0x002fca00000000ff */
[----:B------:R-:W-:-:S07]  /*6be0*/  IMAD R10, R11, R152, RZ ;  /* 0x000000980b0a7224 */ /* 0x000fce00078e02ff */
.L_x_289:
[----:B------:R-:W-:Y:S05]  /*6bf0*/  BSYNC B1 ;  /* 0x0000000000017941 */ /* 0x000fea0003800000 */
.L_x_288:
[----:B------:R-:W-:Y:S01]  /*6c00*/  @!P1 IMAD R149, R149, R153, R10 ;  /* 0x0000009995959224 */ /* 0x000fe200078e020a */
[----:B------:R-:W-:Y:S04]  /*6c10*/  BSSY B1, `(.L_x_290) ;  /* 0x0000006000017945 */ /* 0x000fe80003800000 */
[----:B------:R0:W-:Y:S01]  /*6c20*/  @!P1 STG.E.U8 desc[UR36][R4.64+0xf9], R149 ;  /* 0x0000f99504009986 */ /* 0x0001e2000c101124 */
[----:B------:R-:W-:Y:S05]  /*6c30*/  @P5 BRA `(.L_x_291) ;  /* 0x00000000000c5947 */ /* 0x000fea0003800000 */
[----:B------:R-:W0:Y:S02]  /*6c40*/  LDG.E.U8 R164, desc[UR36][R8.64+0xf8] ;  /* 0x0000f82408a47981 */ /* 0x000e24000c1e1100 */
[----:B0-----:R-:W-:-:S05]  /*6c50*/  PRMT R3, R164, 0x8880, RZ ;  /* 0x00008880a4037816 */ /* 0x001fca00000000ff */
[----:B------:R-:W-:-:S07]  /*6c60*/  IMAD R10, R3, R152, RZ ;  /* 0x00000098030a7224 */ /* 0x000fce00078e02ff */
.L_x_291:
[----:B------:R-:W-:Y:S05]  /*6c70*/  BSYNC B1 ;  /* 0x0000000000017941 */ /* 0x000fea0003800000 */
.L_x_290:
[----:B0-----:R-:W-:Y:S01]  /*6c80*/  @!P5 IMAD R3, R150, R153, R10 ;  /* 0x000000999603d224 */ /* 0x001fe200078e020a */
[----:B------:R-:W-:Y:S01]  /*6c90*/  ISETP.LT.OR P0, PT, R0, 0xfa, !P0 ;  /* 0x000000fa0000780c */ /* 0x000fe20004701670 */
[----:B------:R-:W-:Y:S03]  /*6ca0*/  BSSY B1, `(.L_x_292) ;  /* 0x0000006000017945 */ /* 0x000fe60003800000 */
[----:B------:R0:W-:Y:S09]  /*6cb0*/  @!P5 STG.E.U8 desc[UR36][R6.64+0xf8], R3 ;  /* 0x0000f8030600d986 */ /* 0x0001f2000c101124 */
[----:B------:R-:W-:Y:S05]  /*6cc0*/  @P0 BRA `(.L_x_293) ;  /* 0x00000000000c0947 */ /* 0x000fea0003800000 */
[----:B------:R-:W0:Y:S02]  /*6cd0*/  LDG.E.U8 R164, desc[UR36][R8.64+0xf9] ;  /* 0x0000f92408a47981 */ /* 0x000e24000c1e1100 */
[----:B0-----:R-:W-:-:S05]  /*6ce0*/  PRMT R3, R164, 0x8880, RZ ;  /* 0x00008880a4037816 */ /* 0x001fca00000000ff */
[----:B------:R-:W-:-:S07]  /*6cf0*/  IMAD R10, R3, R152, RZ ;  /* 0x00000098030a7224 */ /* 0x000fce00078e02ff */
.L_x_293:
[----:B------:R-:W-:Y:S05]  /*6d00*/  BSYNC B1 ;  /* 0x0000000000017941 */ /* 0x000fea0003800000 */
.L_x_292:
[----:B------:R-:W-:Y:S01]  /*6d10*/  IMAD R151, R151, R153, R10 ;  /* 0x0000009997977224 */ /* 0x000fe200078e020a */
[----:B------:R-:W-:Y:S06]  /*6d20*/  @P0 BRA `(.L_x_294) ;  /* 0x0000001800100947 */ /* 0x000fec0003800000 */
[----:B------:R0:W-:Y:S01]  /*6d30*/  STG.E.U8 desc[UR36][R6.64+0xf9], R151 ;  /* 0x0000f99706007986 */ /* 0x0001e2000c101124 */
[----:B------:R-:W-:Y:S05]  /*6d40*/  BRA `(.L_x_294) ;  /* 0x0000001800087947 */ /* 0x000fea0003800000 */
.L_x_37:
[C---:B------:R-:W-:Y:S02]  /*6d50*/  ISETP.GE.AND P1, PT, R22.reuse, 0x1, PT ;  /* 0x000000011600780c */ /* 0x040fe40003f26270 */
[----:B------:R-:W-:Y:S02]  /*6d60*/  ISETP.GE.AND P0, PT, R22, 0x9, PT ;  /* 0x000000091600780c */ /* 0x000fe40003f06270 */
[C---:B------:R-:W-:Y:S02]  /*6d70*/  ISETP.LT.OR P4, PT, R0.reuse, 0x1, !P1 ;  /* 0x000000010000780c */ /* 0x040fe40004f81670 */
[C---:B------:R-:W-:Y:S02]  /*6d80*/  ISETP.LT.OR P3, PT, R0.reuse, 0x2, !P1 ;  /* 0x000000020000780c */ /* 0x040fe40004f61670 */
[C---:B------:R-:W-:Y:S02]  /*6d90*/  ISETP.LT.OR P2, PT, R0.reuse, 0x1, !P0 ;  /* 0x000000010000780c */ /* 0x040fe40004741670 */
[----:B------:R-:W-:-:S07]  /*6da0*/  ISETP.LT.OR P5, PT, R0, 0x2, !P0 ;  /* 0x000000020000780c */ /* 0x000fce00047a1670 */
[-C--:B------:R-:W-:Y:S02]  /*6db0*/  @!P4 IMAD R3, R24, R153.reuse, RZ ;  /* 0x000000991803c224 */ /* 0x080fe400078e02ff */
[-C--:B------:R-:W-:Y:S02]  /*6dc0*/  @!P3 IMAD R25, R25, R153.reuse, RZ ;  /* 0x000000991919b224 */ /* 0x080fe400078e02ff */
[-C--:B------:R-:W-:Y:S01]  /*6dd0*/  @!P2 IMAD R9, R26, R153.reuse, RZ ;  /* 0x000000991a09a224 */ /* 0x080fe200078e02ff */
[----:B------:R0:W-:Y:S01]  /*6de0*/  @!P4 STG.E.U8 desc[UR36][R4.64], R3 ;  /* 0x000000030400c986 */ /* 0x0001e2000c101124 */
[C---:B------:R-:W-:Y:S01]  /*6df0*/  ISETP.LT.OR P4, PT, R0.reuse, 0x9, !P1 ;  /* 0x000000090000780c */ /* 0x040fe20004f81670 */
[----:B------:R-:W-:Y:S02]  /*6e00*/  @!P5 IMAD R27, R27, R153, RZ ;  /* 0x000000991b1bd224 */ /* 0x000fe400078e02ff */
[----:B------:R-:W-:Y:S01]  /*6e10*/  @!P3 STG.E.U8 desc[UR36][R4.64+0x1], R25 ;  /* 0x000001190400b986 */ /* 0x000fe2000c101124 */
[----:B------:R-:W-:-:S03]  /*6e20*/  ISETP.LT.OR P3, PT, R0, 0xa, !P1 ;  /* 0x0000000a0000780c */ /* 0x000fc60004f61670 */
[----:B------:R1:W-:Y:S01]  /*6e30*/  @!P2 STG.E.U8 desc[UR36][R6.64], R9 ;  /* 0x000000090600a986 */ /* 0x0003e2000c101124 */
[----:B------:R-:W-:-:S03]  /*6e40*/  ISETP.LT.OR P2, PT, R0, 0x9, !P0 ;  /* 0x000000090000780c */ /* 0x000fc60004741670 */
[----:B------:R-:W-:Y:S01]  /*6e50*/  @!P5 STG.E.U8 desc[UR36][R6.64+0x1], R27 ;  /* 0x0000011b0600d986 */ /* 0x000fe2000c101124 */
[----:B------:R-:W-:Y:S01]  /*6e60*/  ISETP.LT.OR P5, PT, R0, 0xa, !P0 ;  /* 0x0000000a0000780c */ /* 0x000fe200047a1670 */
[----:B------:R-:W-:-:S04]  /*6e70*/  @!P4 IMAD R11, R28, R153, RZ ;  /* 0x000000991c0bc224 */ /* 0x000fc800078e02ff */
[-C--:B------:R-:W-:Y:S01]  /*6e80*/  @!P3 IMAD R29, R29, R153.reuse, RZ ;  /* 0x000000991d1db224 */ /* 0x080fe200078e02ff */
[----:B------:R-:W-:Y:S01]  /*6e90*/  @!P4 STG.E.U8 desc[UR36][R4.64+0x8], R11 ;  /* 0x0000080b0400c986 */ /* 0x000fe2000c101124 */
[----:B------:R-:W-:Y:S02]  /*6ea0*/  ISETP.LT.OR P4, PT, R0, 0x11, !P1 ;  /* 0x000000110000780c */ /* 0x000fe40004f81670 */
[-C--:B0-----:R-:W-:Y:S01]  /*6eb0*/  @!P2 IMAD R3, R30, R153.reuse, RZ ;  /* 0x000000991e03a224 */ /* 0x081fe200078e02ff */
[----:B------:R-:W-:Y:S01]  /*6ec0*/  @!P3 STG.E.U8 desc[UR36][R4.64+0x9], R29 ;  /* 0x0000091d0400b986 */ /* 0x000fe2000c101124 */
[C---:B------:R-:W-:Y:S02]  /*6ed0*/  ISETP.LT.OR P3, PT, R0.reuse, 0x12, !P1 ;  /* 0x000000120000780c */ /* 0x040fe40004f61670 */
[----:B------:R-:W-:Y:S01]  /*6ee0*/  @!P5 IMAD R31, R31, R153, RZ ;  /* 0x000000991f1fd224 */ /* 0x000fe200078e02ff */
[----:B------:R0:W-:Y:S01]  /*6ef0*/  @!P2 STG.E.U8 desc[UR36][R6.64+0x8], R3 ;  /* 0x000008030600a986 */ /* 0x0001e2000c101124 */
[----:B------:R-:W-:-:S03]  /*6f00*/  ISETP.LT.OR P2, PT, R0, 0x11, !P0 ;  /* 0x000000110000780c */ /* 0x000fc60004741670 */
[----:B------:R-:W-:Y:S01]  /*6f10*/  @!P5 STG.E.U8 desc[UR36][R6.64+0x9], R31 ;  /* 0x0000091f0600d986 */ /* 0x000fe2000c101124 */
[----:B------:R-:W-:Y:S01]  /*6f20*/  ISETP.LT.OR P5, PT, R0, 0x12, !P0 ;  /* 0x000000120000780c */ /* 0x000fe200047a1670 */
[----:B-1----:R-:W-:-:S04]  /*6f30*/  @!P4 IMAD R9, R32, R153, RZ ;  /* 0x000000992009c224 */ /* 0x002fc800078e02ff */
        /* <DEDUP_REMOVED lines=301> */
[----:B------:R1:W-:Y:S01]  /*8210*/  @!P4 STG.E.U8 desc[UR36][R4.64+0xd8], R11 ;  /* 0x0000d80b0400c986 */ /* 0x0003e2000c101124 */
        /* <DEDUP_REMOVED lines=13> */
[-C--:B-1----:R-:W-:Y:S01]  /*82f0*/  @!P2 IMAD R11, R138, R153.reuse, RZ ;  /* 0x000000998a0ba224 */ /* 0x082fe200078e02ff */
[----:B------:R-:W-:Y:S01]  /*8300*/  @!P3 STG.E.U8 desc[UR36][R4.64+0xe1], R137 ;  /* 0x0000e1890400b986 */ /* 0x000fe2000c101124 */
[C---:B------:R-:W-:Y:S02]  /*8310*/  ISETP.LT.OR P3, PT, R0.reuse, 0xea, !P1 ;  /* 0x000000ea0000780c */ /* 0x040fe40004f61670 */
[----:B------:R-:W-:Y:S01]  /*8320*/  @!P5 IMAD R139, R139, R153, RZ ;  /* 0x000000998b8bd224 */ /* 0x000fe200078e02ff */
[----:B------:R1:W-:Y:S01]  /*8330*/  @!P2 STG.E.U8 desc[UR36][R6.64+0xe0], R11 ;  /* 0x0000e00b0600a986 */ /* 0x0003e2000c101124 */
[----:B------:R-:W-:-:S03]  /*8340*/  ISETP.LT.OR P2, PT, R0, 0xe9, !P0 ;  /* 0x000000e90000780c */ /* 0x000fc60004741670 */
[----:B------:R-:W-:Y:S01]  /*8350*/  @!P5 STG.E.U8 desc[UR36][R6.64+0xe1], R139 ;  /* 0x0000e18b0600d986 */ /* 0x000fe2000c101124 */
[----:B------:R-:W-:Y:S01]  /*8360*/  ISETP.LT.OR P5, PT, R0, 0xea, !P0 ;  /* 0x000000ea0000780c */ /* 0x000fe200047a1670 */
[----:B0-----:R-:W-:-:S04]  /*8370*/  @!P4 IMAD R3, R140, R153, RZ ;  /* 0x000000998c03c224 */ /* 0x001fc800078e02ff */
[-C--:B------:R-:W-:Y:S01]  /*8380*/  @!P3 IMAD R141, R141, R153.reuse, RZ ;  /* 0x000000998d8db224 */ /* 0x080fe200078e02ff */
[----:B------:R0:W-:Y:S01]  /*8390*/  @!P4 STG.E.U8 desc[UR36][R4.64+0xe8], R3 ;  /* 0x0000e8030400c986 */ /* 0x0001e2000c101124 */
[----:B------:R-:W-:Y:S02]  /*83a0*/  ISETP.LT.OR P4, PT, R0, 0xf2, !P1 ;  /* 0x000000f20000780c */ /* 0x000fe40004f81670 */
[-C--:B--2---:R-:W-:Y:S01]  /*83b0*/  @!P2 IMAD R9, R142, R153.reuse, RZ ;  /* 0x000000998e09a224 */ /* 0x084fe200078e02ff */
[----:B------:R-:W-:Y:S01]  /*83c0*/  @!P3 STG.E.U8 desc[UR36][R4.64+0xe9], R141 ;  /* 0x0000e98d0400b986 */ /* 0x000fe2000c101124 */
[C---:B------:R-:W-:Y:S02]  /*83d0*/  ISETP.LT.OR P3, PT, R0.reuse, 0xf1, !P1 ;  /* 0x000000f10000780c */ /* 0x040fe40004f61670 */
[----:B------:R-:W-:Y:S01]  /*83e0*/  @!P5 IMAD R143, R143, R153, RZ ;  /* 0x000000998f8fd224 */ /* 0x000fe200078e02ff */
[----:B------:R-:W-:Y:S01]  /*83f0*/  @!P2 STG.E.U8 desc[UR36][R6.64+0xe8], R9 ;  /* 0x0000e8090600a986 */ /* 0x000fe2000c101124 */
[----:B------:R-:W-:-:S03]  /*8400*/  ISETP.LT.OR P2, PT, R0, 0xf1, !P0 ;  /* 0x000000f10000780c */ /* 0x000fc60004741670 */
[----:B------:R-:W-:Y:S01]  /*8410*/  @!P5 STG.E.U8 desc[UR36][R6.64+0xe9], R143 ;  /* 0x0000e98f0600d986 */ /* 0x000fe2000c101124 */
[----:B------:R-:W-:Y:S01]  /*8420*/  ISETP.LT.OR P5, PT, R0, 0xf9, !P0 ;  /* 0x000000f90000780c */ /* 0x000fe200047a1670 */
[----:B------:R-:W-:-:S04]  /*8430*/  @!P4 IMAD R145, R145, R153, RZ ;  /* 0x000000999191c224 */ /* 0x000fc800078e02ff */
[-C--:B-1----:R-:W-:Y:S01]  /*8440*/  @!P3 IMAD R11, R144, R153.reuse, RZ ;  /* 0x00000099900bb224 */ /* 0x082fe200078e02ff */
[----:B------:R-:W-:Y:S01]  /*8450*/  @!P4 STG.E.U8 desc[UR36][R4.64+0xf1], R145 ;  /* 0x0000f1910400c986 */ /* 0x000fe2000c101124 */
[C---:B------:R-:W-:Y:S02]  /*8460*/  ISETP.LT.OR P4, PT, R0.reuse, 0xf2, !P0 ;  /* 0x000000f20000780c */ /* 0x040fe40004781670 */
[C---:B------:R-:W-:Y:S01]  /*8470*/  ISETP.LT.OR P0, PT, R0.reuse, 0xfa, !P0 ;  /* 0x000000fa0000780c */ /* 0x040fe20004701670 */
[----:B------:R1:W-:Y:S01]  /*8480*/  @!P3 STG.E.U8 desc[UR36][R4.64+0xf0], R11 ;  /* 0x0000f00b0400b986 */ /* 0x0003e2000c101124 */
[----:B------:R-:W-:Y:S01]  /*8490*/  ISETP.LT.OR P3, PT, R0, 0xf9, !P1 ;  /* 0x000000f90000780c */ /* 0x000fe20004f61670 */
[----:B0-----:R-:W-:Y:S01]  /*84a0*/  @!P2 IMAD R3, R146, R153, RZ ;  /* 0x000000999203a224 */ /* 0x001fe200078e02ff */
[----:B------:R-:W-:-:S04]  /*84b0*/  ISETP.LT.OR P1, PT, R0, 0xfa, !P1 ;  /* 0x000000fa0000780c */ /* 0x000fc80004f21670 */
[----:B------:R0:W-:Y:S03]  /*84c0*/  @!P2 STG.E.U8 desc[UR36][R6.64+0xf0], R3 ;  /* 0x0000f0030600a986 */ /* 0x0001e6000c101124 */
[-C--:B------:R-:W-:Y:S02]  /*84d0*/  @!P4 IMAD R147, R147, R153.reuse, RZ ;  /* 0x000000999393c224 */ /* 0x080fe400078e02ff */
[-C--:B-1----:R-:W-:Y:S02]  /*84e0*/  @!P5 IMAD R11, R150, R153.reuse, RZ ;  /* 0x00000099960bd224 */ /* 0x082fe400078e02ff */
[-C--:B------:R-:W-:Y:S01]  /*84f0*/  @!P3 IMAD R9, R148, R153.reuse, RZ ;  /* 0x000000999409b224 */ /* 0x080fe200078e02ff */
[----:B------:R0:W-:Y:S01]  /*8500*/  @!P4 STG.E.U8 desc[UR36][R6.64+0xf1], R147 ;  /* 0x0000f1930600c986 */ /* 0x0001e2000c101124 */
[-C--:B------:R-:W-:Y:S02]  /*8510*/  @!P1 IMAD R149, R149, R153.reuse, RZ ;  /* 0x0000009995959224 */ /* 0x080fe400078e02ff */
[----:B------:R-:W-:Y:S01]  /*8520*/  @!P0 IMAD R151, R151, R153, RZ ;  /* 0x0000009997978224 */ /* 0x000fe200078e02ff */
[----:B------:R0:W-:Y:S04]  /*8530*/  @!P3 STG.E.U8 desc[UR36][R4.64+0xf8], R9 ;  /* 0x0000f8090400b986 */ /* 0x0001e8000c101124 */
[----:B------:R0:W-:Y:S04]  /*8540*/  @!P1 STG.E.U8 desc[UR36][R4.64+0xf9], R149 ;  /* 0x0000f99504009986 */ /* 0x0001e8000c101124 */
[----:B------:R0:W-:Y:S04]  /*8550*/  @!P5 STG.E.U8 desc[UR36][R6.64+0xf8], R11 ;  /* 0x0000f80b0600d986 */ /* 0x0001e8000c101124 */
[----:B------:R0:W-:Y:S02]  /*8560*/  @!P0 STG.E.U8 desc[UR36][R6.64+0xf9], R151 ;  /* 0x0000f99706008986 */ /* 0x0001e4000c101124 */
.L_x_294:
[----:B------:R-:W-:Y:S05]  /*8570*/  BSYNC B0 ;  /* 0x0000000000007941 */ /* 0x000fea0003800000 */
.L_x_36:
[----:B0-----:R-:W2:Y:S01]  /*8580*/  LDL.64 R2, [R1] ;  /* 0x0000000001027983 */ /* 0x001ea20000100a00 */
[----:B------:R-:W-:Y:S01]  /*8590*/  ULDC.64 UR4, c[0x0][0x650] ;  /* 0x0001940000047ab9 */ /* 0x000fe20000000a00 */
[----:B------:R0:W-:Y:S01]  /*85a0*/  SYNCS.ARRIVE.TRANS64.A1T0 RZ, [R162+UR45], RZ ;  /* 0x000000ffa2ff79a7 */ /* 0x0001e2000810002d */
[----:B------:R-:W-:Y:S01]  /*85b0*/  PRMT R0, RZ, 0x7610, R0 ;  /* 0x00007610ff007816 */ /* 0x000fe20000000000 */
[----:B------:R-:W-:Y:S02]  /*85c0*/  IMAD.MOV.U32 R19, RZ, RZ, -0x1 ;  /* 0xffffffffff137424 */ /* 0x000fe400078e00ff */
[----:B------:R-:W-:Y:S01]  /*85d0*/  IMAD.MOV.U32 R22, RZ, RZ, -0x1 ;  /* 0xffffffffff167424 */ /* 0x000fe200078e00ff */
[----:B--2---:R-:W-:-:S04]  /*85e0*/  LEA R18, P0, R2, R18, 0x1 ;  /* 0x0000001202127211 */ /* 0x004fc800078008ff */
[----:B------:R-:W-:Y:S01]  /*85f0*/  LEA.HI.X R17, R2, R17, R23, 0x1, P0 ;  /* 0x0000001102117211 */ /* 0x000fe200000f0c17 */
[----:B------:R-:W-:Y:S01]  /*8600*/  IMAD.MOV.U32 R2, RZ, RZ, -0x1 ;  /* 0xffffffffff027424 */ /* 0x000fe200078e00ff */
[----:B------:R-:W-:-:S04]  /*8610*/  ISETP.GE.U32.AND P0, PT, R18, UR4, PT ;  /* 0x0000000412007c0c */ /* 0x000fc8000bf06070 */
[----:B------:R-:W-:-:S13]  /*8620*/  ISETP.GE.U32.AND.EX P0, PT, R17, UR5, PT, P0 ;  /* 0x0000000511007c0c */ /* 0x000fda000bf06100 */
[----:B0-----:R-:W-:Y:S05]  /*8630*/  @P0 BRA `(.L_x_295) ;  /* 0x0000000400700947 */ /* 0x001fea0003800000 */
[----:B------:R-:W0:Y:S01]  /*8640*/  S2R R10, SR_CTAID.X ;  /* 0x00000000000a7919 */ /* 0x000e220000002500 */
[----:B------:R-:W2:Y:S01]  /*8650*/  LDC.64 R8, c[0x0][0x628] ;  /* 0x00018a00ff087b82 */ /* 0x000ea20000000a00 */
[----:B------:R-:W-:Y:S01]  /*8660*/  ULDC UR4, c[0x0][0x150] ;  /* 0x0000540000047ab9 */ /* 0x000fe20000000800 */
[----:B---3--:R-:W-:Y:S01]  /*8670*/  IMAD.MOV.U32 R6, RZ, RZ, R18 ;  /* 0x000000ffff067224 */ /* 0x008fe200078e0012 */
[----:B------:R-:W3:Y:S01]  /*8680*/  S2R R20, SR_CTAID.Y ;  /* 0x0000000000147919 */ /* 0x000ee20000002600 */
[----:B------:R-:W-:-:S04]  /*8690*/  IMAD.MOV.U32 R7, RZ, RZ, R17 ;  /* 0x000000ffff077224 */ /* 0x000fc800078e0011 */
[----:B------:R-:W1:Y:S08]  /*86a0*/  LDC R15, c[0x0][0x144] ;  /* 0x00005100ff0f7b82 */ /* 0x000e700000000800 */
[----:B------:R-:W1:Y:S08]  /*86b0*/  LDC R0, c[0x0][0x630] ;  /* 0x00018c00ff007b82 */ /* 0x000e700000000800 */
[----:B------:R-:W1:Y:S01]  /*86c0*/  LDC.64 R12, c[0x0][0x620] ;  /* 0x00018800ff0c7b82 */ /* 0x000e620000000a00 */
[----:B--2---:R-:W-:-:S04]  /*86d0*/  ISETP.NE.U32.AND P0, PT, R8, RZ, PT ;  /* 0x000000ff0800720c */ /* 0x004fc80003f05070 */
[----:B------:R-:W-:Y:S02]  /*86e0*/  ISETP.NE.AND.EX P0, PT, R9, RZ, PT, P0 ;  /* 0x000000ff0900720c */ /* 0x000fe40003f05300 */
[----:B0-----:R-:W-:-:S05]  /*86f0*/  I2FP.F32.U32 R2, R10 ;  /* 0x0000000a00027245 */ /* 0x001fca0000201000 */
[----:B------:R-:W-:-:S04]  /*8700*/  FMUL R2, R2, UR4 ;  /* 0x0000000402027c20 */ /* 0x000fc80008400000 */
[----:B------:R0:W2:Y:S02]  /*8710*/  F2I.U32.TRUNC.NTZ R14, R2 ;  /* 0x00000002000e7305 */ /* 0x0000a4000020f000 */
[----:B---3--:R-:W-:Y:S05]  /*8720*/  @!P0 BRA `(.L_x_296) ;  /* 0x0000000000288947 */ /* 0x008fea0003800000 */
[----:B------:R-:W3:Y:S02]  /*8730*/  LDC R3, c[0x0][0x634] ;  /* 0x00018d00ff037b82 */ /* 0x000ee40000000800 */
[----:B---3--:R-:W-:-:S05]  /*8740*/  IADD3 R7, P0, R18, R3, RZ ;  /* 0x0000000312077210 */ /* 0x008fca0007f1e0ff */
[----:B-1----:R-:W-:-:S04]  /*8750*/  IMAD.X R11, RZ, RZ, R17, P0 ;  /* 0x000000ffff0b7224 */ /* 0x002fc800000e0611 */
[----:B0-----:R-:W-:-:S04]  /*8760*/  IMAD.WIDE.U32 R2, R11, R8, RZ ;  /* 0x000000080b027225 */ /* 0x001fc800078e00ff */
[----:B----4-:R-:W-:-:S04]  /*8770*/  IMAD.WIDE.U32 R4, P0, R7, R9, R2 ;  /* 0x0000000907047225 */ /* 0x010fc80007800002 */
[----:B------:R-:W-:-:S04]  /*8780*/  IMAD.WIDE.U32 R2, R7, R8, RZ ;  /* 0x0000000807027225 */ /* 0x000fc800078e00ff */
[----:B------:R-:W-:Y:S01]  /*8790*/  IMAD.X R7, RZ, RZ, RZ, P0 ;  /* 0x000000ffff077224 */ /* 0x000fe200000e06ff */
[----:B------:R-:W-:Y:S01]  /*87a0*/  IADD3 RZ, P0, R3, R4, RZ ;  /* 0x0000000403ff7210 */ /* 0x000fe20007f1e0ff */
[----:B------:R-:W-:-:S04]  /*87b0*/  IMAD.MOV.U32 R6, RZ, RZ, R5 ;  /* 0x000000ffff067224 */ /* 0x000fc800078e0005 */
[----:B------:R-:W-:-:S08]  /*87c0*/  IMAD.WIDE.U32.X R6, R11, R9, R6, P0 ;  /* 0x000000090b067225 */ /* 0x000fd000000e0406 */
.L_x_296:
[----:B------:R-:W3:Y:S01]  /*87d0*/  LDC.64 R26, c[0x0][0x640] ;  /* 0x00019000ff1a7b82 */ /* 0x000ee20000000a00 */
[-C--:B-1----:R-:W-:Y:S01]  /*87e0*/  SHF.R.U64 R11, R6, R0.reuse, R7 ;  /* 0x00000000060b7219 */ /* 0x082fe20000001207 */
[----:B------:R-:W-:Y:S01]  /*87f0*/  IMAD.MOV.U32 R19, RZ, RZ, R17 ;  /* 0x000000ffff137224 */ /* 0x000fe200078e0011 */
[----:B------:R-:W-:Y:S01]  /*8800*/  SHF.R.U32.HI R0, RZ, R0, R7 ;  /* 0x00000000ff007219 */ /* 0x000fe20000011607 */
[----:B--2---:R-:W-:Y:S01]  /*8810*/  IMAD.MOV R14, RZ, RZ, -R14 ;  /* 0x000000ffff0e7224 */ /* 0x004fe200078e0a0e */
[----:B----4-:R-:W-:Y:S01]  /*8820*/  IADD3 R5, P0, RZ, -R11, RZ ;  /* 0x8000000bff057210 */ /* 0x010fe20007f1e0ff */
[----:B------:R-:W-:Y:S01]  /*8830*/  ULDC UR4, c[0x0][0x154] ;  /* 0x0000550000047ab9 */ /* 0x000fe20000000800 */
[----:B------:R-:W-:Y:S01]  /*8840*/  IMAD.MOV.U32 R7, RZ, RZ, 0x1 ;  /* 0x00000001ff077424 */ /* 0x000fe200078e00ff */
[----:B------:R-:W1:Y:S01]  /*8850*/  LDC R4, c[0x0][0x618] ;  /* 0x00018600ff047b82 */ /* 0x000e620000000800 */
[----:B------:R-:W-:Y:S02]  /*8860*/  IMAD R22, R15, R14, R10 ;  /* 0x0000000e0f167224 */ /* 0x000fe400078e020a */
[----:B------:R-:W-:-:S04]  /*8870*/  IMAD.X R3, RZ, RZ, ~R0, P0 ;  /* 0x000000ffff037224 */ /* 0x000fc800000e0e00 */
[-C--:B------:R-:W-:Y:S01]  /*8880*/  IMAD R0, R3, R12.reuse, RZ ;  /* 0x0000000c03007224 */ /* 0x080fe200078e02ff */
[----:B------:R-:W2:Y:S01]  /*8890*/  LDC R6, c[0x0][0x608] ;  /* 0x00018200ff067b82 */ /* 0x000ea20000000800 */
[----:B0-----:R-:W-:-:S04]  /*88a0*/  IMAD.WIDE.U32 R2, R5, R12, R18 ;  /* 0x0000000c05027225 */ /* 0x001fc800078e0012 */
[----:B------:R-:W-:Y:S01]  /*88b0*/  IMAD R5, R5, R13, R0 ;  /* 0x0000000d05057224 */ /* 0x000fe200078e0200 */
[----:B------:R-:W-:Y:S02]  /*88c0*/  I2FP.F32.U32 R0, R20 ;  /* 0x0000001400007245 */ /* 0x000fe40000201000 */
[----:B------:R-:W0:Y:S01]  /*88d0*/  LDC R24, c[0x0][0x658] ;  /* 0x00019600ff187b82 */ /* 0x000e220000000800 */
[----:B------:R-:W-:Y:S01]  /*88e0*/  IMAD.IADD R3, R3, 0x1, R5 ;  /* 0x0000000103037824 */ /* 0x000fe200078e0205 */
[----:B---3--:R-:W-:Y:S01]  /*88f0*/  ISETP.NE.U32.AND P0, PT, R26, RZ, PT ;  /* 0x000000ff1a00720c */ /* 0x008fe20003f05070 */
[----:B------:R-:W-:Y:S01]  /*8900*/  FMUL R0, R0, UR4 ;  /* 0x0000000400007c20 */ /* 0x000fe20008400000 */
[----:B------:R-:W-:Y:S02]  /*8910*/  IMAD.MOV.U32 R5, RZ, RZ, -0x1 ;  /* 0xffffffffff057424 */ /* 0x000fe400078e00ff */
[----:B------:R-:W-:Y:S01]  /*8920*/  ISETP.NE.AND.EX P0, PT, R27, RZ, PT, P0 ;  /* 0x000000ff1b00720c */ /* 0x000fe20003f05300 */
[----:B------:R3:W4:Y:S01]  /*8930*/  F2I.U32.TRUNC.NTZ R12, R0 ;  /* 0x00000000000c7305 */ /* 0x000722000020f000 */
[----:B------:R-:W3:Y:S01]  /*8940*/  LDC R15, c[0x0][0x148] ;  /* 0x00005200ff0f7b82 */ /* 0x000ee20000000800 */
[----:B-1----:R-:W-:-:S02]  /*8950*/  SHF.R.U64 R10, R2, R4, R3 ;  /* 0x00000004020a7219 */ /* 0x002fc40000001203 */
[----:B------:R-:W-:-:S05]  /*8960*/  SHF.R.U32.HI R3, RZ, R4, R3 ;  /* 0x00000004ff037219 */ /* 0x000fca0000011603 */
[----:B------:R-:W1:Y:S01]  /*8970*/  LDC R14, c[0x0][0x600] ;  /* 0x00018000ff0e7b82 */ /* 0x000e620000000800 */
[-CC-:B--2---:R-:W-:Y:S02]  /*8980*/  SHF.R.U64 R8, R10, R6.reuse, R3.reuse ;  /* 0x000000060a087219 */ /* 0x184fe40000001203 */
[----:B------:R-:W-:-:S05]  /*8990*/  SHF.R.U32.HI R3, RZ, R6, R3 ;  /* 0x00000006ff037219 */ /* 0x000fca0000011603 */
[----:B------:R-:W2:Y:S01]  /*89a0*/  LDC R21, c[0x0][0x648] ;  /* 0x00019200ff157b82 */ /* 0x000ea20000000800 */
[-CC-:B0-----:R-:W-:Y:S02]  /*89b0*/  SHF.R.U64 R13, R8, R24.reuse, R3.reuse ;  /* 0x00000018080d7219 */ /* 0x181fe40000001203 */
[-C--:B------:R-:W-:Y:S02]  /*89c0*/  SHF.L.U32 R5, R5, R24.reuse, RZ ;  /* 0x0000001805057219 */ /* 0x080fe400000006ff */
[-C--:B------:R-:W-:Y:S01]  /*89d0*/  SHF.R.U32.HI R3, RZ, R24.reuse, R3 ;  /* 0x00000018ff037219 */ /* 0x080fe20000011603 */
[----:B------:R-:W-:Y:S01]  /*89e0*/  IMAD.MOV.U32 R2, RZ, RZ, R13 ;  /* 0x000000ffff027224 */ /* 0x000fe200078e000d */
[----:B------:R-:W-:Y:S01]  /*89f0*/  SHF.L.U32 R24, R7, R24, RZ ;  /* 0x0000001807187219 */ /* 0x000fe200000006ff */
[----:B------:R-:W0:Y:S01]  /*8a00*/  LDC R25, c[0x0][0x638] ;  /* 0x00018e00ff197b82 */ /* 0x000e220000000800 */
[----:B------:R-:W-:-:S07]  /*8a10*/  LOP3.LUT R19, RZ, R5, RZ, 0x33, !PT ;  /* 0x00000005ff137212 */ /* 0x000fce00078e33ff */
[----:B------:R-:W0:Y:S01]  /*8a20*/  LDC R28, c[0x0][0x610] ;  /* 0x00018400ff1c7b82 */ /* 0x000e220000000800 */
[----:B----4-:R-:W-:Y:S05]  /*8a30*/  @!P0 BRA `(.L_x_297) ;  /* 0x0000000000288947 */ /* 0x010fea0003800000 */
[----:B---3--:R-:W3:Y:S02]  /*8a40*/  LDC R0, c[0x0][0x64c] ;  /* 0x00019300ff007b82 */ /* 0x008ee40000000800 */
[----:B---3--:R-:W-:-:S05]  /*8a50*/  IADD3 R7, P0, R13, R0, RZ ;  /* 0x000000000d077210 */ /* 0x008fca0007f1e0ff */
        /* <DEDUP_REMOVED lines=8> */
.L_x_297:
[----:B------:R-:W4:Y:S01]  /*8ae0*/  LDC R4, c[0x0][0x65c] ;  /* 0x00019700ff047b82 */ /* 0x000f220000000800 */
[----:B--23--:R-:W-:Y:S01]  /*8af0*/  SHF.R.U64 R0, R2, R21, R3 ;  /* 0x0000001502007219 */ /* 0x00cfe20000001203 */
[----:B-1----:R-:W-:Y:S01]  /*8b00*/  VIADD R3, R14, 0xffffffff ;  /* 0xffffffff0e037836 */ /* 0x002fe20000000000 */
[----:B------:R-:W-:Y:S01]  /*8b10*/  LOP3.LUT R19, R8, R19, RZ, 0xc0, !PT ;  /* 0x0000001308137212 */ /* 0x000fe200078ec0ff */
[----:B------:R-:W-:Y:S02]  /*8b20*/  IMAD.MOV R12, RZ, RZ, -R12 ;  /* 0x000000ffff0c7224 */ /* 0x000fe400078e0a0c */
[----:B------:R-:W-:Y:S01]  /*8b30*/  IMAD.MOV R2, RZ, RZ, -R0 ;  /* 0x000000ffff027224 */ /* 0x000fe200078e0a00 */
[----:B------:R-:W-:Y:S01]  /*8b40*/  LOP3.LUT R3, R10, R3, RZ, 0xc0, !PT ;  /* 0x000000030a037212 */ /* 0x000fe200078ec0ff */
[----:B------:R-:W-:Y:S02]  /*8b50*/  IMAD R19, R24, R0, R19 ;  /* 0x0000000018137224 */ /* 0x000fe400078e0213 */
[----:B0-----:R-:W-:-:S04]  /*8b60*/  IMAD R0, R2, R25, R13 ;  /* 0x0000001902007224 */ /* 0x001fc800078e020d */
[----:B------:R-:W-:Y:S01]  /*8b70*/  IMAD R2, R0, R14, R3 ;  /* 0x0000000e00027224 */ /* 0x000fe200078e0203 */
[----:B----4-:R-:W-:Y:S01]  /*8b80*/  ISETP.NE.AND P0, PT, R4, 0x1, PT ;  /* 0x000000010400780c */ /* 0x010fe20003f05270 */
[----:B------:R-:W-:-:S05]  /*8b90*/  IMAD.MOV.U32 R4, RZ, RZ, 0x1 ;  /* 0x00000001ff047424 */ /* 0x000fca00078e00ff */
[----:B------:R-:W-:-:S07]  /*8ba0*/  PRMT R0, R4, 0x7610, R0 ;  /* 0x0000761004007816 */ /* 0x000fce0000000000 */
[----:B------:R-:W-:-:S04]  /*8bb0*/  @P0 IMAD R22, R15, R12, R20 ;  /* 0x0000000c0f160224 */ /* 0x000fc800078e0214 */
[----:B------:R-:W-:-:S05]  /*8bc0*/  IMAD R19, R19, R28, R22 ;  /* 0x0000001c13137224 */ /* 0x000fca00078e0216 */
[----:B------:R-:W-:Y:S02]  /*8bd0*/  SEL R22, R2, R19, !P0 ;  /* 0x0000001302167207 */ /* 0x000fe40004000000 */
[----:B------:R-:W-:Y:S01]  /*8be0*/  SEL R19, R19, R2, !P0 ;  /* 0x0000000213137207 */ /* 0x000fe20004000000 */
[----:B------:R-:W-:-:S07]  /*8bf0*/  IMAD.MOV.U32 R2, RZ, RZ, R11 ;  /* 0x000000ffff027224 */ /* 0x000fce00078e000b */
.L_x_295:
[----:B------:R-:W-:Y:S02]  /*8c00*/  LOP3.LUT P0, RZ, R0, 0xff, RZ, 0xc0, !PT ;  /* 0x000000ff00ff7812 */ /* 0x000fe4000780c0ff */
[----:B------:R-:W-:-:S11]  /*8c10*/  LOP3.LUT R165, R165, 0x1, RZ, 0x3c, !PT ;  /* 0x00000001a5a57812 */ /* 0x000fd600078e3cff */
[----:B------:R-:W-:Y:S05]  /*8c20*/  @P0 BRA `(.L_x_298) ;  /* 0xffffff88008c0947 */ /* 0x000fea000383ffff */
[----:B------:R-:W-:Y:S05]  /*8c30*/  EXIT ;  /* 0x000000000000794d */ /* 0x000fea0003800000 */
.L_x_17:
[----:B------:R-:W-:-:S08]  /*8c40*/  ISETP.NE.AND P0, PT, R5, RZ, PT ;  /* 0x000000ff0500720c */ /* 0x000fd00003f05270 */
[----:B0-----:R-:W0:-:S00]  /*8c50*/  USETMAXREG.DEALLOC.CTAPOOL 0x28 ;  /* 0x00000028000079c8 */ /* 0x001e0000080e0500 */
[----:B------:R-:W-:Y:S05]  /*8c60*/  @P0 EXIT ;  /* 0x000000000000094d */ /* 0x000fea0003800000 */
[----:B0-----:R-:W-:Y:S01]  /*8c70*/  LOP3.LUT P0, RZ, R8, 0xff, RZ, 0xc0, !PT ;  /* 0x000000ff08ff7812 */ /* 0x001fe2000780c0ff */
[----:B------:R-:W-:Y:S02]  /*8c80*/  IMAD.MOV.U32 R0, RZ, RZ, 0x1 ;  /* 0x00000001ff007424 */ /* 0x000fe400078e00ff */
[----:B------:R-:W-:-:S10]  /*8c90*/  IMAD.MOV.U32 R7, RZ, RZ, RZ ;  /* 0x000000ffff077224 */ /* 0x000fd400078e00ff */
[----:B------:R-:W-:Y:S05]  /*8ca0*/  @!P0 BRA `(.L_x_299) ;  /* 0x0000000c00748947 */ /* 0x000fea0003800000 */
[----:B------:R-:W0:Y:S01]  /*8cb0*/  S2UR UR9, SR_CgaCtaId ;  /* 0x00000000000979c3 */ /* 0x000e220000008800 */
[----:B------:R-:W-:Y:S01]  /*8cc0*/  ULDC UR5, c[0x0][0x658] ;  /* 0x0001960000057ab9 */ /* 0x000fe20000000800 */
[----:B------:R-:W-:Y:S01]  /*8cd0*/  UMOV UR10, 0xffffffff ;  /* 0xffffffff000a7882 */ /* 0x000fe20000000000 */
[----:B------:R-:W-:Y:S01]  /*8ce0*/  UMOV UR11, 0x1 ;  /* 0x00000001000b7882 */ /* 0x000fe20000000000 */
[----:B------:R-:W-:Y:S01]  /*8cf0*/  USHF.L.U32 UR10, UR10, UR5, URZ ;  /* 0x000000050a0a7299 */ /* 0x000fe2000800063f */
[----:B------:R-:W-:Y:S01]  /*8d00*/  LOP3.LUT P0, RZ, R4, 0x1f, RZ, 0xc0, !PT ;  /* 0x0000001f04ff7812 */ /* 0x000fe2000780c0ff */
[----:B------:R-:W-:Y:S01]  /*8d10*/  BSSY B0, `(.L_x_299) ;  /* 0x00000d6000007945 */ /* 0x000fe20003800000 */
[C---:B------:R-:W-:Y:S01]  /*8d20*/  ISETP.NE.AND P2, PT, R3.reuse, RZ, PT ;  /* 0x000000ff0300720c */ /* 0x040fe20003f45270 */
[----:B------:R-:W-:Y:S01]  /*8d30*/  IMAD.MOV.U32 R8, RZ, RZ, 0x1 ;  /* 0x00000001ff087424 */ /* 0x000fe200078e00ff */
[----:B------:R-:W-:Y:S01]  /*8d40*/  ISETP.NE.OR P0, PT, R3, RZ, !P0 ;  /* 0x000000ff0300720c */ /* 0x000fe20004705670 */
[----:B------:R-:W-:Y:S01]  /*8d50*/  IMAD.MOV.U32 R0, RZ, RZ, 0x1 ;  /* 0x00000001ff007424 */ /* 0x000fe200078e00ff */
[----:B------:R-:W-:Y:S01]  /*8d60*/  LOP3.LUT R6, R16, 0x2, RZ, 0xfc, !PT ;  /* 0x0000000210067812 */ /* 0x000fe200078efcff */
[----:B------:R-:W-:Y:S01]  /*8d70*/  IMAD.MOV.U32 R7, RZ, RZ, RZ ;  /* 0x000000ffff077224 */ /* 0x000fe200078e00ff */
[----:B------:R-:W-:Y:S01]  /*8d80*/  ULDC UR4, c[0x0][0x600] ;  /* 0x0001800000047ab9 */ /* 0x000fe20000000800 */
[----:B------:R-:W-:Y:S01]  /*8d90*/  UMOV UR18, 0x5 ;  /* 0x0000000500127882 */ /* 0x000fe20000000000 */
[----:B------:R-:W-:-:S02]  /*8da0*/  UIADD3 UR26, UR40, 0x1, URZ ;  /* 0x00000001281a7890 */ /* 0x000fc4000fffe03f */
[----:B------:R-:W-:Y:S02]  /*8db0*/  UIADD3 UR4, UR4, -0x1, URZ ;  /* 0xffffffff04047890 */ /* 0x000fe4000fffe03f */
[----:B------:R-:W-:Y:S01]  /*8dc0*/  USHF.L.U32 UR5, UR11, UR5, URZ ;  /* 0x000000050b057299 */ /* 0x000fe2000800063f */
[----:B------:R-:W-:Y:S01]  /*8dd0*/  ULDC.64 UR24, c[0x0][0x198] ;  /* 0x0000660000187ab9 */ /* 0x000fe20000000a00 */
[----:B0-----:R-:W-:Y:S02]  /*8de0*/  ULOP3.LUT UR8, UR9, 0x1, URZ, 0xc0, !UPT ;  /* 0x0000000109087892 */ /* 0x001fe4000f8ec03f */
[----:B------:R-:W-:Y:S02]  /*8df0*/  USHF.L.U32 UR7, UR9, 0xe, URZ ;  /* 0x0000000e09077899 */ /* 0x000fe4000800063f */
[----:B------:R-:W-:Y:S02]  /*8e00*/  USHF.R.U32.HI UR27, URZ, 0x1, UR9 ;  /* 0x000000013f1b7899 */ /* 0x000fe40008011609 */
[----:B------:R-:W-:-:S02]  /*8e10*/  USHF.L.U32 UR6, UR9, 0x7, URZ ;  /* 0x0000000709067899 */ /* 0x000fc4000800063f */
[----:B------:R-:W-:Y:S02]  /*8e20*/  ULOP3.LUT UR9, UR9, 0xfffffffe, URZ, 0xc0, !UPT ;  /* 0xfffffffe09097892 */ /* 0x000fe4000f8ec03f */
[----:B------:R-:W-:Y:S02]  /*8e30*/  UISETP.GT.U32.AND UP0, UPT, UR8, 0xffff, UPT ;  /* 0x0000ffff0800788c */ /* 0x000fe4000bf04070 */
[----:B------:R-:W-:Y:S02]  /*8e40*/  ULOP3.LUT UR13, UR7, 0x4000, URZ, 0xc0, !UPT ;  /* 0x00004000070d7892 */ /* 0x000fe4000f8ec03f */
[----:B------:R-:W-:Y:S02]  /*8e50*/  ULOP3.LUT UR7, URZ, UR10, URZ, 0x33, !UPT ;  /* 0x0000000a3f077292 */ /* 0x000fe4000f8e333f */
[----:B------:R-:W-:Y:S02]  /*8e60*/  USHF.L.U32 UR10, UR11, UR9, URZ ;  /* 0x000000090b0a7299 */ /* 0x000fe4000800063f */
[----:B------:R-:W-:-:S02]  /*8e70*/  ULOP3.LUT UR9, UR9, 0x1, URZ, 0xfc, !UPT ;  /* 0x0000000109097892 */ /* 0x000fc4000f8efc3f */
[----:B------:R-:W-:Y:S02]  /*8e80*/  USEL UR8, UR8, 0xffff, !UP0 ;  /* 0x0000ffff08087887 */ /* 0x000fe4000c000000 */
[----:B------:R-:W-:Y:S02]  /*8e90*/  USHF.L.U32 UR9, UR11, UR9, URZ ;  /* 0x000000090b097299 */ /* 0x000fe4000800063f */
[----:B------:R-:W-:Y:S02]  /*8ea0*/  ULOP3.LUT UR8, UR8, 0xffff, URZ, 0xc0, !UPT ;  /* 0x0000ffff08087892 */ /* 0x000fe4000f8ec03f */
[----:B------:R-:W-:Y:S02]  /*8eb0*/  ULEA UR28, UR27, 0x100, 0xc ;  /* 0x000001001b1c7891 */ /* 0x000fe4000f8e603f */
[----:B------:R-:W-:Y:S02]  /*8ec0*/  ULOP3.LUT UR6, UR6, 0x80, URZ, 0xc0, !UPT ;  /* 0x0000008006067892 */ /* 0x000fe4000f8ec03f */
[----:B------:R-:W-:-:S02]  /*8ed0*/  UIADD3 UR13, UR13, 0x6100, URZ ;  /* 0x000061000d0d7890 */ /* 0x000fc4000fffe03f */
[----:B------:R-:W-:Y:S02]  /*8ee0*/  ULOP3.LUT UR19, UR10, UR9, URZ, 0xfc, !UPT ;  /* 0x000000090a137292 */ /* 0x000fe4000f8efc3f */
[----:B------:R-:W-:-:S12]  /*8ef0*/  USHF.L.U32 UR18, UR18, UR8, URZ ;  /* 0x0000000812127299 */ /* 0x000fd8000800063f */
.L_x_311:
[----:B------:R-:W-:-:S03]  /*8f00*/  UMOV UR8, 0xffffffff ;  /* 0xffffffff00087882 */ /* 0x000fc60000000000 */
[----:B------:R-:W-:Y:S05]  /*8f10*/  BRA.DIV UR8, `(.L_x_300) ;  /* 0x0000000e08c87947 */ /* 0x000fea000b800000 */
[----:B------:R-:W-:-:S13]  /*8f20*/  ELECT P6, URZ, PT ;  /* 0x00000000003f782f */ /* 0x000fda00038c0000 */
.L_x_323:
[----:B------:R-:W0:Y:S01]  /*8f30*/  LDC R3, c[0x0][0x28c] ;  /* 0x0000a300ff037b82 */ /* 0x000e220000000800 */
[----:B------:R-:W-:Y:S01]  /*8f40*/  BSSY B1, `(.L_x_301) ;  /* 0x000003a000017945 */ /* 0x000fe20003800000 */
[----:B0-----:R-:W-:-:S13]  /*8f50*/  ISETP.LT.OR P6, PT, R3, 0x1, !P6 ;  /* 0x000000010300780c */ /* 0x001fda00077c1670 */
[----:B------:R-:W-:Y:S05]  /*8f60*/  @P6 BRA `(.L_x_302) ;  /* 0x0000000000dc6947 */ /* 0x000fea0003800000 */
[----:B------:R-:W-:Y:S01]  /*8f70*/  LEA R19, R19, UR27, 0x1 ;  /* 0x0000001b13137c11 */ /* 0x000fe2000f8e08ff */
[----:B------:R-:W-:Y:S01]  /*8f80*/  IMAD.MOV.U32 R12, RZ, RZ, RZ ;  /* 0x000000ffff0c7224 */ /* 0x000fe200078e00ff */
[----:B------:R-:W-:Y:S01]  /*8f90*/  LEA R22, R22, UR6, 0x8 ;  /* 0x0000000616167c11 */ /* 0x000fe2000f8e40ff */
[----:B------:R-:W-:Y:S02]  /*8fa0*/  IMAD.U32 R13, RZ, RZ, UR26 ;  /* 0x0000001aff0d7e24 */ /* 0x000fe4000f8e00ff */
[----:B------:R-:W-:Y:S02]  /*8fb0*/  IMAD.MOV.U32 R3, RZ, RZ, R0 ;  /* 0x000000ffff037224 */ /* 0x000fe400078e0000 */
[----:B------:R-:W-:Y:S02]  /*8fc0*/  IMAD.MOV.U32 R4, RZ, RZ, R7 ;  /* 0x000000ffff047224 */ /* 0x000fe400078e0007 */
[----:B------:R-:W-:-:S07]  /*8fd0*/  IMAD.SHL.U32 R19, R19, 0x20, RZ ;  /* 0x0000002013137824 */ /* 0x000fce00078e00ff */
.L_x_306:
[----:B------:R-:W0:Y:S01]  /*8fe0*/  S2R R10, SR_CgaCtaId ;  /* 0x00000000000a7919 */ /* 0x000e220000008800 */
[----:B------:R-:W-:Y:S01]  /*8ff0*/  MOV R5, 0x400 ;  /* 0x0000040000057802 */ /* 0x000fe20000000f00 */
[----:B------:R-:W1:Y:S03]  /*9000*/  @!P2 LDC R9, c[0x0][0x500] ;  /* 0x00014000ff09ab82 */ /* 0x000e660000000800 */
[----:B0-----:R-:W-:Y:S02]  /*9010*/  LEA R11, R10, R5, 0x18 ;  /* 0x000000050a0b7211 */ /* 0x001fe400078ec0ff */
[----:B------:R-:W-:-:S03]  /*9020*/  SHF.L.U32 R5, R3, 0x1f, RZ ;  /* 0x0000001f03057819 */ /* 0x000fc600000006ff */
[----:B------:R-:W-:-:S04]  /*9030*/  IMAD R10, R4, 0x8, R11 ;  /* 0x00000008040a7824 */ /* 0x000fc800078e020b */
[----:B------:R-:W0:Y:S02]  /*9040*/  SYNCS.PHASECHK.TRANS64.TRYWAIT P1, [R10+URZ+0x18], R5 ;  /* 0x000018050a0075a7 */ /* 0x000e24000802017f */
[----:B01----:R-:W-:Y:S05]  /*9050*/  @!P1 BRA `(.L_x_303) ;  /* 0x0000000c00989947 */ /* 0x003fea0003800000 */
.L_x_324:
[----:B0-----:R-:W-:Y:S01]  /*9060*/  PRMT R5, R6, 0x9910, RZ ;  /* 0x0000991006057816 */ /* 0x001fe200000000ff */
[----:B------:R0:W-:Y:S03]  /*9070*/  @!P2 SYNCS.ARRIVE.TRANS64 RZ, [R10+URZ], R9 ;  /* 0x000000090affa9a7 */ /* 0x0001e6000800003f */
[----:B------:R-:W-:-:S13]  /*9080*/  ISETP.NE.AND P1, PT, R5, 0x2, PT ;  /* 0x000000020500780c */ /* 0x000fda0003f25270 */
[----:B0-----:R-:W-:Y:S05]  /*9090*/  @P1 BRA `(.L_x_304) ;  /* 0x0000000000041947 */ /* 0x001fea0003800000 */
[----:B------:R-:W-:Y:S01]  /*90a0*/  BPT.TRAP 0x1 ;  /* 0x000000040000795c */ /* 0x000fe20000300000 */
.L_x_304:
[----:B------:R-:W-:Y:S05]  /*90b0*/  @P0 BRA `(.L_x_305) ;  /* 0x0000000000040947 */ /* 0x000fea0003800000 */
[----:B------:R-:W-:Y:S01]  /*90c0*/  BPT.TRAP 0x1 ;  /* 0x000000040000795c */ /* 0x000fe20000300000 */
.L_x_305:
[----:B------:R-:W-:Y:S01]  /*90d0*/  R2UR UR11, R4 ;  /* 0x00000000040b72ca */ /* 0x000fe200000e0000 */
[----:B------:R-:W-:Y:S01]  /*90e0*/  VIADD R13, R13, 0xffffffff ;  /* 0xffffffff0d0d7836 */ /* 0x000fe20000000000 */
[----:B------:R-:W-:Y:S01]  /*90f0*/  R2UR UR21, R11 ;  /* 0x000000000b1572ca */ /* 0x000fe200000e0000 */
[----:B------:R-:W-:Y:S01]  /*9100*/  UIADD3 UR14, UP0, UR24, 0xf0, URZ ;  /* 0x000000f0180e7890 */ /* 0x000fe2000ff1e03f */
[----:B------:R-:W-:Y:S01]  /*9110*/  R2UR UR22, R19 ;  /* 0x00000000131672ca */ /* 0x000fe200000e0000 */
[----:B------:R-:W-:Y:S01]  /*9120*/  UIADD3 UR30, UP1, UR24, 0x1f0, URZ ;  /* 0x000001f0181e7890 */ /* 0x000fe2000ff3e03f */
[----:B------:R-:W-:Y:S01]  /*9130*/  R2UR UR9, R10 ;  /* 0x000000000a0972ca */ /* 0x000fe200000e0000 */
[----:B------:R-:W-:Y:S01]  /*9140*/  UIADD3.X UR15, URZ, UR25, URZ, UP0, !UPT ;  /* 0x000000193f0f7290 */ /* 0x000fe200087fe43f */
[----:B------:R-:W-:Y:S01]  /*9150*/  R2UR UR10, R12 ;  /* 0x000000000c0a72ca */ /* 0x000fe200000e0000 */
[----:B------:R-:W-:Y:S01]  /*9160*/  UPRMT UR20, URZ, 0x5410, UR18 ;  /* 0x000054103f147896 */ /* 0x000fe20008000012 */
[----:B------:R-:W-:Y:S01]  /*9170*/  R2UR UR12, R2 ;  /* 0x00000000020c72ca */ /* 0x000fe200000e0000 */
[----:B------:R-:W-:Y:S01]  /*9180*/  VIADD R4, R4, 0x1 ;  /* 0x0000000104047836 */ /* 0x000fe20000000000 */
[----:B------:R-:W-:Y:S01]  /*9190*/  R2UR UR23, R22 ;  /* 0x00000000161772ca */ /* 0x000fe200000e0000 */
[----:B------:R-:W-:Y:S01]  /*91a0*/  ULEA UR8, UR11, UR28, 0xd ;  /* 0x0000001c0b087291 */ /* 0x000fe2000f8e683f */
[----:B------:R-:W-:Y:S01]  /*91b0*/  ISETP.GT.AND P3, PT, R13, 0x1, PT ;  /* 0x000000010d00780c */ /* 0x000fe20003f64270 */
[----:B------:R-:W-:Y:S01]  /*91c0*/  ULEA UR11, UR11, UR13, 0xf ;  /* 0x0000000d0b0b7291 */ /* 0x000fe2000f8e783f */
[----:B------:R-:W-:Y:S01]  /*91d0*/  ISETP.NE.AND P1, PT, R4, 0x3, PT ;  /* 0x000000030400780c */ /* 0x000fe20003f25270 */
[----:B------:R-:W-:Y:S01]  /*91e0*/  UIADD3 UR8, UR21, UR8, URZ ;  /* 0x0000000815087290 */ /* 0x000fe2000fffe03f */
[----:B------:R-:W-:Y:S01]  /*91f0*/  VIADD R12, R12, 0x80 ;  /* 0x000000800c0c7836 */ /* 0x000fe20000000000 */
[----:B------:R-:W-:Y:S01]  /*9200*/  UIADD3 UR21, UR21, UR11, URZ ;  /* 0x0000000b15157290 */ /* 0x000fe2000fffe03f */
[----:B------:R-:W-:Y:S01]  /*9210*/  SEL R10, RZ, 0x1, P1 ;  /* 0x00000001ff0a7807 */ /* 0x000fe20000800000 */
[----:B------:R-:W-:Y:S01]  /*9220*/  UPRMT UR29, URZ, 0x5410, UR19 ;  /* 0x000054103f1d7896 */ /* 0x000fe20008000013 */
[----:B------:R-:W-:Y:S01]  /*9230*/  SEL R4, R4, RZ, P1 ;  /* 0x000000ff04047207 */ /* 0x000fe20000800000 */
[----:B------:R-:W-:Y:S01]  /*9240*/  UIADD3.X UR31, URZ, UR25, URZ, UP1, !UPT ;  /* 0x000000193f1f7290 */ /* 0x000fe20008ffe43f */
[----:B------:R-:W-:Y:S01]  /*9250*/  LOP3.LUT R3, R3, R10, RZ, 0x3c, !PT ;  /* 0x0000000a03037212 */ /* 0x000fe200078e3cff */
[----:B------:R-:W-:Y:S01]  /*9260*/  UMOV UR16, 0x0 ;  /* 0x0000000000107882 */ /* 0x000fe20000000000 */
[----:B------:R-:W-:Y:S01]  /*9270*/  UMOV UR17, 0x10000000 ;  /* 0x1000000000117882 */ /* 0x000fe20000000000 */
[----:B------:R-:W-:-:S02]  /*9280*/  UMOV UR11, UR22 ;  /* 0x00000016000b7c82 */ /* 0x000fc40008000000 */
[----:B------:R0:W-:Y:S02]  /*9290*/  UTMALDG.3D.MULTICAST [UR8], [UR14], UR20, desc[UR16] ;  /* 0x000010080e0073b4 */ /* 0x0001e40008011814 */
[----:B0-----:R-:W-:Y:S01]  /*92a0*/  UMOV UR8, UR21 ;  /* 0x0000001500087c82 */ /* 0x001fe20008000000 */
[----:B------:R-:W-:Y:S02]  /*92b0*/  UMOV UR11, UR23 ;  /* 0x00000017000b7c82 */ /* 0x000fe40008000000 */
[----:B------:R0:W-:Y:S02]  /*92c0*/  UTMALDG.3D.MULTICAST [UR8], [UR30], UR29, desc[UR16] ;  /* 0x000010081e0073b4 */ /* 0x0001e4000801181d */
[----:B0-----:R-:W-:Y:S05]  /*92d0*/  @P3 BRA `(.L_x_306) ;  /* 0xfffffffc00403947 */ /* 0x001fea000383ffff */
.L_x_302:
[----:B------:R-:W-:Y:S05]  /*92e0*/  BSYNC B1 ;  /* 0x0000000000017941 */ /* 0x000fea0003800000 */
.L_x_301:
[----:B------:R-:W2:Y:S01]  /*92f0*/  LDL.64 R10, [R1] ;  /* 0x00000000010a7983 */ /* 0x000ea20000100a00 */
[----:B------:R-:W-:Y:S01]  /*9300*/  LOP3.LUT P4, RZ, R8, 0xff, RZ, 0xc0, !PT ;  /* 0x000000ff08ff7812 */ /* 0x000fe2000788c0ff */
[----:B------:R-:W-:Y:S01]  /*9310*/  VIADD R4, R7, UR40 ;  /* 0x0000002807047c36 */ /* 0x000fe20008000000 */
[----:B------:R-:W-:Y:S01]  /*9320*/  ULDC.64 UR8, c[0x0][0x650] ;  /* 0x0001940000087ab9 */ /* 0x000fe20000000a00 */
[----:B------:R-:W-:Y:S01]  /*9330*/  IMAD.U32 R7, RZ, RZ, UR40 ;  /* 0x00000028ff077e24 */ /* 0x000fe2000f8e00ff */
[----:B------:R-:W-:Y:S01]  /*9340*/  UISETP.GE.U32.AND UP0, UPT, UR40, 0x3, UPT ;  /* 0x000000032800788c */ /* 0x000fe2000bf06070 */
[----:B------:R-:W-:Y:S01]  /*9350*/  BSSY B1, `(.L_x_307) ;  /* 0x000006f000017945 */ /* 0x000fe20003800000 */
[----:B------:R-:W-:Y:S01]  /*9360*/  ISETP.GT.U32.AND P1, PT, R4, 0x2, PT ;  /* 0x000000020400780c */ /* 0x000fe20003f24070 */
[----:B------:R-:W-:Y:S01]  /*9370*/  IMAD.MOV.U32 R19, RZ, RZ, -0x1 ;  /* 0xffffffffff137424 */ /* 0x000fe200078e00ff */
[----:B------:R-:W-:Y:S01]  /*9380*/  PRMT R8, RZ, 0x7610, R8 ;  /* 0x00007610ff087816 */ /* 0x000fe20000000008 */
[----:B------:R-:W-:Y:S01]  /*9390*/  IMAD.MOV.U32 R22, RZ, RZ, -0x1 ;  /* 0xffffffffff167424 */ /* 0x000fe200078e00ff */
[----:B------:R-:W-:-:S02]  /*93a0*/  ISETP.LT.U32.AND P1, PT, R7, 0x3, P1 ;  /* 0x000000030700780c */ /* 0x000fc40000f21070 */
[----:B------:R-:W-:Y:S01]  /*93b0*/  PLOP3.LUT P3, PT, PT, PT, UP0, 0x80, 0x0 ;  /* 0x000000000000781c */ /* 0x000fe20003f6f008 */
[----:B------:R-:W0:Y:S01]  /*93c0*/  @P4 S2R R3, SR_CgaCtaId ;  /* 0x0000000000034919 */ /* 0x000e220000008800 */
[----:B------:R-:W-:-:S04]  /*93d0*/  @P4 MOV R2, 0x400 ;  /* 0x0000040000024802 */ /* 0x000fc80000000f00 */
[----:B0-----:R-:W-:Y:S01]  /*93e0*/  @P4 LEA R5, R3, R2, 0x18 ;  /* 0x0000000203054211 */ /* 0x001fe200078ec0ff */
[----:B------:R-:W-:-:S03]  /*93f0*/  IMAD.WIDE.U32 R2, R4, -0x55555555, RZ ;  /* 0xaaaaaaab04027825 */ /* 0x000fc600078e00ff */
[----:B------:R0:W-:Y:S01]  /*9400*/  @P4 SYNCS.ARRIVE.TRANS64.A1T0 RZ, [R5+URZ+0x68], RZ ;  /* 0x000068ff05ff49a7 */ /* 0x0001e2000810003f */
[----:B------:R-:W-:Y:S01]  /*9410*/  IMAD.MOV.U32 R2, RZ, RZ, -0x1 ;  /* 0xffffffffff027424 */ /* 0x000fe200078e00ff */
[----:B0-----:R-:W-:Y:S02]  /*9420*/  SHF.R.U32.HI R5, RZ, 0x1, R3 ;  /* 0x00000001ff057819 */ /* 0x001fe40000011603 */
[----:B------:R-:W-:-:S03]  /*9430*/  SEL R3, RZ, 0x1, !P1 ;  /* 0x00000001ff037807 */ /* 0x000fc60004800000 */
[----:B------:R-:W-:Y:S01]  /*9440*/  IMAD R7, R5, -0x3, R4 ;  /* 0xfffffffd05077824 */ /* 0x000fe200078e0204 */
[----:B------:R-:W-:Y:S02]  /*9450*/  LOP3.LUT R0, R0, R3, RZ, 0x3c, !PT ;  /* 0x0000000300007212 */ /* 0x000fe400078e3cff */
[----:B------:R-:W-:Y:S02]  /*9460*/  PRMT R3, RZ, 0x7610, R3 ;  /* 0x00007610ff037816 */ /* 0x000fe40000000003 */
[----:B------:R-:W-:Y:S02]  /*9470*/  @P3 LOP3.LUT R0, R0, 0x1, R5, 0x78, !PT ;  /* 0x0000000100003812 */ /* 0x000fe400078e7805 */
[----:B--2---:R-:W-:-:S04]  /*9480*/  IADD3 R18, P4, R18, R10, RZ ;  /* 0x0000000a12127210 */ /* 0x004fc80007f9e0ff */
[----:B------:R-:W-:Y:S01]  /*9490*/  ISETP.GE.U32.AND P1, PT, R18, UR8, PT ;  /* 0x0000000812007c0c */ /* 0x000fe2000bf26070 */
[----:B------:R-:W-:-:S05]  /*94a0*/  IMAD.X R17, R17, 0x1, R23, P4 ;  /* 0x0000000111117824 */ /* 0x000fca00020e0617 */
[----:B------:R-:W-:-:S13]  /*94b0*/  ISETP.GE.U32.AND.EX P1, PT, R17, UR9, PT, P1 ;  /* 0x0000000911007c0c */ /* 0x000fda000bf26110 */
[----:B------:R-:W-:Y:S05]  /*94c0*/  @P1 BRA `(.L_x_308) ;  /* 0x00000004005c1947 */ /* 0x000fea0003800000 */
[----:B------:R-:W0:Y:S01]  /*94d0*/  S2R R11, SR_CTAID.X ;  /* 0x00000000000b7919 */ /* 0x000e220000002500 */
[----:B------:R-:W-:Y:S01]  /*94e0*/  ULDC.64 UR8, c[0x0][0x628] ;  /* 0x00018a0000087ab9 */ /* 0x000fe20000000a00 */
[----:B------:R-:W1:Y:S01]  /*94f0*/  LDC R12, c[0x0][0x144] ;  /* 0x00005100ff0c7b82 */ /* 0x000e620000000800 */
[----:B------:R-:W-:Y:S01]  /*9500*/  ISETP.NE.U32.AND P1, PT, RZ, UR8, PT ;  /* 0x00000008ff007c0c */ /* 0x000fe2000bf25070 */
[----:B------:R-:W2:Y:S01]  /*9510*/  S2R R9, SR_CTAID.Y ;  /* 0x0000000000097919 */ /* 0x000ea20000002600 */
[----:B------:R-:W-:Y:S01]  /*9520*/  ULDC UR10, c[0x0][0x150] ;  /* 0x00005400000a7ab9 */ /* 0x000fe20000000800 */
[----:B------:R-:W-:Y:S01]  /*9530*/  ULDC UR11, c[0x0][0x630] ;  /* 0x00018c00000b7ab9 */ /* 0x000fe20000000800 */
[----:B------:R-:W-:Y:S01]  /*9540*/  ISETP.NE.AND.EX P1, PT, RZ, UR9, PT, P1 ;  /* 0x00000009ff007c0c */ /* 0x000fe2000bf25310 */
[----:B------:R-:W-:Y:S01]  /*9550*/  IMAD.MOV.U32 R2, RZ, RZ, R18 ;  /* 0x000000ffff027224 */ /* 0x000fe200078e0012 */
[----:B0-----:R-:W-:-:S05]  /*9560*/  I2FP.F32.U32 R3, R11 ;  /* 0x0000000b00037245 */ /* 0x001fca0000201000 */
[----:B------:R-:W-:Y:S01]  /*9570*/  FMUL R14, R3, UR10 ;  /* 0x0000000a030e7c20 */ /* 0x000fe20008400000 */
[----:B------:R-:W-:-:S05]  /*9580*/  IMAD.MOV.U32 R3, RZ, RZ, R17 ;  /* 0x000000ffff037224 */ /* 0x000fca00078e0011 */
[----:B--2---:R-:W-:Y:S05]  /*9590*/  @!P1 BRA `(.L_x_309) ;  /* 0x0000000000289947 */ /* 0x004fea0003800000 */
[----:B------:R-:W-:Y:S02]  /*95a0*/  ULDC UR10, c[0x0][0x634] ;  /* 0x00018d00000a7ab9 */ /* 0x000fe40000000800 */
[----:B------:R-:W-:-:S05]  /*95b0*/  IADD3 R3, P1, R18, UR10, RZ ;  /* 0x0000000a12037c10 */ /* 0x000fca000ff3e0ff */
[----:B------:R-:W-:-:S04]  /*95c0*/  IMAD.X R13, RZ, RZ, R17, P1 ;  /* 0x000000ffff0d7224 */ /* 0x000fc800008e0611 */
[----:B------:R-:W-:-:S04]  /*95d0*/  IMAD.WIDE.U32 R4, R13, UR8, RZ ;  /* 0x000000080d047c25 */ /* 0x000fc8000f8e00ff */
[----:B------:R-:W-:-:S04]  /*95e0*/  IMAD.WIDE.U32 R4, P1, R3, UR9, R4 ;  /* 0x0000000903047c25 */ /* 0x000fc8000f820004 */
[----:B------:R-:W-:-:S04]  /*95f0*/  IMAD.WIDE.U32 R2, R3, UR8, RZ ;  /* 0x0000000803027c25 */ /* 0x000fc8000f8e00ff */
[----:B------:R-:W-:Y:S01]  /*9600*/  IMAD.MOV.U32 R2, RZ, RZ, R5 ;  /* 0x000000ffff027224 */ /* 0x000fe200078e0005 */
[----:B------:R-:W-:Y:S01]  /*9610*/  IADD3 RZ, P3, R3, R4, RZ ;  /* 0x0000000403ff7210 */ /* 0x000fe20007f7e0ff */
[----:B------:R-:W-:-:S04]  /*9620*/  IMAD.X R3, RZ, RZ, RZ, P1 ;  /* 0x000000ffff037224 */ /* 0x000fc800008e06ff */
[----:B------:R-:W-:-:S08]  /*9630*/  IMAD.WIDE.U32.X R2, R13, UR9, R2, P3 ;  /* 0x000000090d027c25 */ /* 0x000fd000098e0402 */
.L_x_309:
[--C-:B------:R-:W-:Y:S01]  /*9640*/  SHF.R.U64 R10, R2, UR11, R3.reuse ;  /* 0x0000000b020a7c19 */ /* 0x100fe20008001203 */
[----:B------:R-:W0:Y:S01]  /*9650*/  F2I.U32.TRUNC.NTZ R14, R14 ;  /* 0x0000000e000e7305 */ /* 0x000e22000020f000 */
[----:B------:R-:W-:Y:S01]  /*9660*/  SHF.R.U32.HI R2, RZ, UR11, R3 ;  /* 0x0000000bff027c19 */ /* 0x000fe20008011603 */
[----:B------:R-:W-:Y:S01]  /*9670*/  ULDC.64 UR8, c[0x0][0x620] ;  /* 0x0001880000087ab9 */ /* 0x000fe20000000a00 */
[----:B------:R-:W-:Y:S01]  /*9680*/  IADD3 R5, P1, RZ, -R10, RZ ;  /* 0x8000000aff057210 */ /* 0x000fe20007f3e0ff */
[----:B------:R-:W-:Y:S01]  /*9690*/  IMAD.MOV.U32 R3, RZ, RZ, R17 ;  /* 0x000000ffff037224 */ /* 0x000fe200078e0011 */
[----:B------:R-:W-:-:S03]  /*96a0*/  ULDC.64 UR10, c[0x0][0x640] ;  /* 0x00019000000a7ab9 */ /* 0x000fc60000000a00 */
[----:B------:R-:W-:Y:S01]  /*96b0*/  IMAD.X R2, RZ, RZ, ~R2, P1 ;  /* 0x000000ffff027224 */ /* 0x000fe200008e0e02 */
[----:B------:R-:W-:-:S03]  /*96c0*/  ISETP.NE.U32.AND P1, PT, RZ, UR10, PT ;  /* 0x0000000aff007c0c */ /* 0x000fc6000bf25070 */
[----:B------:R-:W-:Y:S01]  /*96d0*/  IMAD R4, R2, UR8, RZ ;  /* 0x0000000802047c24 */ /* 0x000fe2000f8e02ff */
[----:B------:R-:W-:Y:S01]  /*96e0*/  ISETP.NE.AND.EX P1, PT, RZ, UR11, PT, P1 ;  /* 0x0000000bff007c0c */ /* 0x000fe2000bf25310 */
[----:B------:R-:W-:-:S04]  /*96f0*/  IMAD.MOV.U32 R2, RZ, RZ, R18 ;  /* 0x000000ffff027224 */ /* 0x000fc800078e0012 */
[----:B------:R-:W-:Y:S01]  /*9700*/  IMAD.WIDE.U32 R2, R5, UR8, R2 ;  /* 0x0000000805027c25 */ /* 0x000fe2000f8e0002 */
[----:B------:R-:W-:-:S03]  /*9710*/  ULDC UR8, c[0x0][0x618] ;  /* 0x0001860000087ab9 */ /* 0x000fc60000000800 */
[----:B------:R-:W-:Y:S01]  /*9720*/  IMAD R5, R5, UR9, R4 ;  /* 0x0000000905057c24 */ /* 0x000fe2000f8e0204 */
[----:B------:R-:W-:Y:S01]  /*9730*/  ULDC UR9, c[0x0][0x154] ;  /* 0x0000550000097ab9 */ /* 0x000fe20000000800 */
[----:B0-----:R-:W-:Y:S02]  /*9740*/  IMAD.MOV R4, RZ, RZ, -R14 ;  /* 0x000000ffff047224 */ /* 0x001fe400078e0a0e */
[----:B------:R-:W0:Y:S01]  /*9750*/  LDC R14, c[0x0][0x148] ;  /* 0x00005200ff0e7b82 */ /* 0x000e220000000800 */
[----:B------:R-:W-:Y:S02]  /*9760*/  IMAD.IADD R3, R3, 0x1, R5 ;  /* 0x0000000103037824 */ /* 0x000fe400078e0205 */
[----:B-1----:R-:W-:Y:S01]  /*9770*/  IMAD R11, R12, R4, R11 ;  /* 0x000000040c0b7224 */ /* 0x002fe200078e020b */
[----:B------:R-:W-:Y:S02]  /*9780*/  I2FP.F32.U32 R4, R9 ;  /* 0x0000000900047245 */ /* 0x000fe40000201000 */
[----:B------:R-:W-:-:S02]  /*9790*/  SHF.R.U64 R12, R2, UR8, R3 ;  /* 0x00000008020c7c19 */ /* 0x000fc40008001203 */
[----:B------:R-:W-:Y:S01]  /*97a0*/  SHF.R.U32.HI R3, RZ, UR8, R3 ;  /* 0x00000008ff037c19 */ /* 0x000fe20008011603 */
[----:B------:R-:W-:Y:S01]  /*97b0*/  FMUL R4, R4, UR9 ;  /* 0x0000000904047c20 */ /* 0x000fe20008400000 */
[----:B------:R-:W-:Y:S02]  /*97c0*/  ULDC UR8, c[0x0][0x608] ;  /* 0x0001820000087ab9 */ /* 0x000fe40000000800 */
[--C-:B------:R-:W-:Y:S01]  /*97d0*/  SHF.R.U64 R15, R12, UR8, R3.reuse ;  /* 0x000000080c0f7c19 */ /* 0x100fe20008001203 */
[----:B------:R1:W2:Y:S01]  /*97e0*/  F2I.U32.TRUNC.NTZ R20, R4 ;  /* 0x0000000400147305 */ /* 0x0002a2000020f000 */
[----:B------:R-:W-:Y:S01]  /*97f0*/  SHF.R.U32.HI R2, RZ, UR8, R3 ;  /* 0x00000008ff027c19 */ /* 0x000fe20008011603 */
[----:B------:R-:W-:-:S03]  /*9800*/  ULDC UR8, c[0x0][0x658] ;  /* 0x0001960000087ab9 */ /* 0x000fc60000000800 */
[--C-:B------:R-:W-:Y:S02]  /*9810*/  SHF.R.U64 R13, R15, UR8, R2.reuse ;  /* 0x000000080f0d7c19 */ /* 0x100fe40008001202 */
[----:B------:R-:W-:-:S03]  /*9820*/  SHF.R.U32.HI R19, RZ, UR8, R2 ;  /* 0x00000008ff137c19 */ /* 0x000fc60008011602 */
[----:B------:R-:W-:Y:S02]  /*9830*/  IMAD.MOV.U32 R2, RZ, RZ, R13 ;  /* 0x000000ffff027224 */ /* 0x000fe400078e000d */
[----:B------:R-:W-:Y:S01]  /*9840*/  IMAD.MOV.U32 R3, RZ, RZ, R19 ;  /* 0x000000ffff037224 */ /* 0x000fe200078e0013 */
[----:B-1----:R-:W-:Y:S06]  /*9850*/  @!P1 BRA `(.L_x_310) ;  /* 0x0000000000289947 */ /* 0x002fec0003800000 */
        /* <DEDUP_REMOVED lines=10> */
.L_x_310:
[----:B------:R-:W1:Y:S01]  /*9900*/  LDC R4, c[0x0][0x65c] ;  /* 0x00019700ff047b82 */ /* 0x000e620000000800 */
[----:B------:R-:W-:Y:S01]  /*9910*/  ULDC UR8, c[0x0][0x648] ;  /* 0x0001920000087ab9 */ /* 0x000fe20000000800 */
[----:B------:R-:W-:Y:S01]  /*9920*/  LOP3.LUT R15, R15, UR7, RZ, 0xc0, !PT ;  /* 0x000000070f0f7c12 */ /* 0x000fe2000f8ec0ff */
[----:B--2---:R-:W-:Y:S01]  /*9930*/  IMAD.MOV R20, RZ, RZ, -R20 ;  /* 0x000000ffff147224 */ /* 0x004fe200078e0a14 */
[----:B------:R-:W-:Y:S01]  /*9940*/  SHF.R.U64 R2, R2, UR8, R3 ;  /* 0x0000000802027c19 */ /* 0x000fe20008001203 */
[----:B------:R-:W-:Y:S01]  /*9950*/  ULDC UR8, c[0x0][0x638] ;  /* 0x00018e0000087ab9 */ /* 0x000fe20000000800 */
[----:B------:R-:W-:Y:S01]  /*9960*/  LOP3.LUT R12, R12, UR4, RZ, 0xc0, !PT ;  /* 0x000000040c0c7c12 */ /* 0x000fe2000f8ec0ff */
[----:B------:R-:W-:Y:S01]  /*9970*/  ULDC UR9, c[0x0][0x610] ;  /* 0x0001840000097ab9 */ /* 0x000fe20000000800 */
[----:B------:R-:W-:Y:S01]  /*9980*/  IMAD.MOV.U32 R3, RZ, RZ, 0x1 ;  /* 0x00000001ff037424 */ /* 0x000fe200078e00ff */
[----:B-1----:R-:W-:Y:S01]  /*9990*/  ISETP.NE.AND P1, PT, R4, 0x1, PT ;  /* 0x000000010400780c */ /* 0x002fe20003f25270 */
[----:B------:R-:W-:-:S02]  /*99a0*/  IMAD.MOV R4, RZ, RZ, -R2 ;  /* 0x000000ffff047224 */ /* 0x000fc400078e0a02 */
[----:B------:R-:W-:Y:S02]  /*99b0*/  IMAD R2, R2, UR5, R15 ;  /* 0x0000000502027c24 */ /* 0x000fe4000f8e020f */
[----:B------:R-:W-:Y:S01]  /*99c0*/  IMAD R13, R4, UR8, R13 ;  /* 0x00000008040d7c24 */ /* 0x000fe2000f8e020d */
[----:B------:R-:W-:-:S07]  /*99d0*/  ULDC UR8, c[0x0][0x600] ;  /* 0x0001800000087ab9 */ /* 0x000fce0000000800 */
[----:B0-----:R-:W-:-:S04]  /*99e0*/  @P1 IMAD R11, R14, R20, R9 ;  /* 0x000000140e0b1224 */ /* 0x001fc800078e0209 */
[----:B------:R-:W-:Y:S02]  /*99f0*/  IMAD R11, R2, UR9, R11 ;  /* 0x00000009020b7c24 */ /* 0x000fe4000f8e020b */
[----:B------:R-:W-:-:S05]  /*9a00*/  IMAD R2, R13, UR8, R12 ;  /* 0x000000080d027c24 */ /* 0x000fca000f8e020c */
[----:B------:R-:W-:Y:S02]  /*9a10*/  SEL R22, R2, R11, !P1 ;  /* 0x0000000b02167207 */ /* 0x000fe40004800000 */
[----:B------:R-:W-:Y:S01]  /*9a20*/  SEL R19, R11, R2, !P1 ;  /* 0x000000020b137207 */ /* 0x000fe20004800000 */
[----:B------:R-:W-:-:S07]  /*9a30*/  IMAD.MOV.U32 R2, RZ, RZ, R10 ;  /* 0x000000ffff027224 */ /* 0x000fce00078e000a */
.L_x_308:
[----:B------:R-:W-:Y:S05]  /*9a40*/  BSYNC B1 ;  /* 0x0000000000017941 */ /* 0x000fea0003800000 */
.L_x_307:
[----:B------:R-:W-:-:S13]  /*9a50*/  LOP3.LUT P1, RZ, R3, 0xff, RZ, 0xc0, !PT ;  /* 0x000000ff03ff7812 */ /* 0x000fda000782c0ff */
[----:B------:R-:W-:Y:S05]  /*9a60*/  @P1 BRA `(.L_x_311) ;  /* 0xfffffff400241947 */ /* 0x000fea000383ffff */
[----:B------:R-:W-:Y:S05]  /*9a70*/  BSYNC B0 ;  /* 0x0000000000007941 */ /* 0x000fea0003800000 */
.L_x_299:
[----:B------:R-:W-:-:S03]  /*9a80*/  UMOV UR8, 0xffffffff ;  /* 0xffffffff00087882 */ /* 0x000fc60000000000 */
[----:B------:R-:W-:Y:S05]  /*9a90*/  BRA.DIV UR8, `(.L_x_312) ;  /* 0x00000006081c7947 */ /* 0x000fea000b800000 */
[----:B------:R-:W-:-:S13]  /*9aa0*/  ELECT P6, URZ, PT ;  /* 0x00000000003f782f */ /* 0x000fda00038c0000 */
.L_x_327:
[----:B------:R-:W-:Y:S04]  /*9ab0*/  BSSY B0, `(.L_x_313) ;  /* 0x0000022000007945 */ /* 0x000fe80003800000 */
[----:B------:R-:W-:Y:S05]  /*9ac0*/  @!P6 BRA `(.L_x_314) ;  /* 0x000000000080e947 */ /* 0x000fea0003800000 */
[----:B------:R-:W-:-:S04]  /*9ad0*/  LOP3.LUT R16, R16, 0x2, RZ, 0xfc, !PT ;  /* 0x0000000210107812 */ /* 0x000fc800078efcff */
[----:B------:R-:W-:-:S13]  /*9ae0*/  ISETP.NE.AND P0, PT, R16, 0x3, PT ;  /* 0x000000031000780c */ /* 0x000fda0003f05270 */
[----:B------:R-:W-:Y:S05]  /*9af0*/  @!P0 BRA `(.L_x_315) ;  /* 0x0000000000048947 */ /* 0x000fea0003800000 */
[----:B------:R-:W-:Y:S01]  /*9b00*/  BPT.TRAP 0x1 ;  /* 0x000000040000795c */ /* 0x000fe20000300000 */
.L_x_315:
[----:B------:R-:W0:Y:S01]  /*9b10*/  S2R R3, SR_CgaCtaId ;  /* 0x0000000000037919 */ /* 0x000e220000008800 */
[----:B------:R-:W-:Y:S02]  /*9b20*/  MOV R2, 0x400 ;  /* 0x0000040000027802 */ /* 0x000fe40000000f00 */
[----:B------:R-:W-:Y:S02]  /*9b30*/  SHF.L.U32 R4, R0, 0x1f, RZ ;  /* 0x0000001f00047819 */ /* 0x000fe400000006ff */
[----:B0-----:R-:W-:-:S05]  /*9b40*/  LEA R2, R3, R2, 0x18 ;  /* 0x0000000203027211 */ /* 0x001fca00078ec0ff */
[----:B------:R-:W-:-:S04]  /*9b50*/  VIADD R2, R2, 0x18 ;  /* 0x0000001802027836 */ /* 0x000fc80000000000 */
[C---:B------:R-:W-:Y:S02]  /*9b60*/  IMAD R9, R7.reuse, 0x8, R2 ;  /* 0x0000000807097824 */ /* 0x040fe400078e0202 */
[----:B------:R-:W-:Y:S02]  /*9b70*/  VIADD R7, R7, 0x1 ;  /* 0x0000000107077836 */ /* 0x000fe40000000000 */
[----:B------:R-:W0:Y:S03]  /*9b80*/  SYNCS.PHASECHK.TRANS64.TRYWAIT P0, [R9+URZ], R4 ;  /* 0x00000004090075a7 */ /* 0x000e26000800017f */
[----:B------:R-:W-:-:S04]  /*9b90*/  ISETP.NE.AND P1, PT, R7, 0x3, PT ;  /* 0x000000030700780c */ /* 0x000fc80003f25270 */
[----:B------:R-:W-:Y:S02]  /*9ba0*/  SEL R3, RZ, 0x1, P1 ;  /* 0x00000001ff037807 */ /* 0x000fe40000800000 */
[----:B------:R-:W-:Y:S02]  /*9bb0*/  SEL R7, R7, RZ, P1 ;  /* 0x000000ff07077207 */ /* 0x000fe40000800000 */
[----:B------:R-:W-:-:S03]  /*9bc0*/  LOP3.LUT R11, R0, R3, RZ, 0x3c, !PT ;  /* 0x00000003000b7212 */ /* 0x000fc600078e3cff */
[----:B------:R-:W-:Y:S01]  /*9bd0*/  IMAD R6, R7, 0x8, R2 ;  /* 0x0000000807067824 */ /* 0x000fe200078e0202 */
[----:B------:R-:W-:Y:S01]  /*9be0*/  SHF.L.U32 R5, R11, 0x1f, RZ ;  /* 0x0000001f0b057819 */ /* 0x000fe200000006ff */
[----:B0-----:R-:W-:Y:S06]  /*9bf0*/  @!P0 BRA `(.L_x_316) ;  /* 0x0000000000e48947 */ /* 0x001fec0003800000 */
.L_x_328:
[----:B------:R-:W1:Y:S01]  /*9c00*/  SYNCS.PHASECHK.TRANS64.TRYWAIT P0, [R6+URZ], R5 ;  /* 0x00000005060075a7 */ /* 0x000e62000800017f */
[----:B------:R-:W-:-:S05]  /*9c10*/  VIADD R0, R7, 0x1 ;  /* 0x0000000107007836 */ /* 0x000fca0000000000 */
[----:B------:R-:W-:-:S04]  /*9c20*/  ISETP.NE.AND P1, PT, R0, 0x3, PT ;  /* 0x000000030000780c */ /* 0x000fc80003f25270 */
[----:B0-----:R-:W-:Y:S02]  /*9c30*/  SEL R4, RZ, 0x1, P1 ;  /* 0x00000001ff047807 */ /* 0x001fe40000800000 */
[----:B------:R-:W-:Y:S02]  /*9c40*/  SEL R3, R0, RZ, P1 ;  /* 0x000000ff00037207 */ /* 0x000fe40000800000 */
[----:B------:R-:W-:Y:S01]  /*9c50*/  LOP3.LUT R0, R11, R4, RZ, 0x3c, !PT ;  /* 0x000000040b007212 */ /* 0x000fe200078e3cff */
[----:B-1----:R-:W-:Y:S06]  /*9c60*/  @!P0 BRA `(.L_x_317) ;  /* 0x0000000000dc8947 */ /* 0x002fec0003800000 */
.L_x_329:
[----:B------:R-:W-:Y:S01]  /*9c70*/  IMAD R3, R3, 0x8, R2 ;  /* 0x0000000803037824 */ /* 0x000fe200078e0202 */
[----:B------:R-:W-:-:S07]  /*9c80*/  SHF.L.U32 R0, R0, 0x1f, RZ ;  /* 0x0000001f00007819 */ /* 0x000fce00000006ff */
.L_x_318:
[----:B-1----:R1:W2:Y:S02]  /*9c90*/  SYNCS.PHASECHK.TRANS64.TRYWAIT P0, [R3+URZ], R0 ;  /* 0x00000000030075a7 */ /* 0x0022a4000800017f */
[----:B--2---:R-:W-:Y:S05]  /*9ca0*/  @!P0 NANOSLEEP.SYNCS 0x989680 ;  /* 0x009896800000895d */ /* 0x004fea0003900000 */
[----:B------:R-:W2:Y:S02]  /*9cb0*/  @!P0 SYNCS.PHASECHK.TRANS64 P0, [R3+URZ], R0 ;  /* 0x00000000030085a7 */ /* 0x000ea4000800007f */
[----:B--2---:R-:W-:Y:S05]  /*9cc0*/  @!P0 BRA `(.L_x_318) ;  /* 0xfffffffc00f08947 */ /* 0x004fea000383ffff */
.L_x_314:
[----:B------:R-:W-:Y:S05]  /*9cd0*/  BSYNC B0 ;  /* 0x0000000000007941 */ /* 0x000fea0003800000 */
.L_x_313:
[----:B------:R-:W-:Y:S05]  /*9ce0*/  EXIT ;  /* 0x000000000000794d */ /* 0x000fea0003800000 */
.L_x_19:
[----:B-1----:R1:W2:Y:S02]  /*9cf0*/  SYNCS.PHASECHK.TRANS64.TRYWAIT P0, [R161+URZ], R0 ;  /* 0x00000000a10075a7 */ /* 0x0022a4000800017f */
[----:B--2---:R-:W-:Y:S05]  /*9d00*/  @!P0 NANOSLEEP.SYNCS 0x989680 ;  /* 0x009896800000895d */ /* 0x004fea0003900000 */
[----:B------:R-:W2:Y:S02]  /*9d10*/  @!P0 SYNCS.PHASECHK.TRANS64 P0, [R161+URZ], R0 ;  /* 0x00000000a10085a7 */ /* 0x000ea4000800007f */
[----:B--2---:R-:W-:Y:S05]  /*9d20*/  @!P0 BRA `(.L_x_19) ;  /* 0xfffffffc00f08947 */ /* 0x004fea000383ffff */
[----:B------:R-:W-:Y:S05]  /*9d30*/  BRA `(.L_x_319) ;  /* 0xffffff78005c7947 */ /* 0x000fea000383ffff */
.L_x_24:
[----:B--2---:R2:W3:Y:S02]  /*9d40*/  SYNCS.PHASECHK.TRANS64.TRYWAIT P1, [R3+URZ], R0 ;  /* 0x00000000030075a7 */ /* 0x0044e4000802017f */
[----:B---3--:R-:W-:Y:S05]  /*9d50*/  @!P1 NANOSLEEP.SYNCS 0x989680 ;  /* 0x009896800000995d */ /* 0x008fea0003900000 */
[----:B------:R-:W3:Y:S02]  /*9d60*/  @!P1 SYNCS.PHASECHK.TRANS64 P1, [R3+URZ], R0 ;  /* 0x00000000030095a7 */ /* 0x000ee4000802007f */
[----:B---3--:R-:W-:Y:S05]  /*9d70*/  @!P1 BRA `(.L_x_24) ;  /* 0xfffffffc00f09947 */ /* 0x008fea000383ffff */
[----:B------:R-:W-:Y:S05]  /*9d80*/  BRA `(.L_x_23) ;  /* 0xffffff7800cc7947 */ /* 0x000fea000383ffff */
.L_x_29:
[----:B--2---:R-:W-:-:S04]  /*9d90*/  IMAD.U32 R5, RZ, RZ, UR4 ;  /* 0x00000004ff057e24 */ /* 0x004fc8000f8e00ff */
[----:B------:R2:W3:Y:S03]  /*9da0*/  SYNCS.PHASECHK.TRANS64.TRYWAIT P1, [R5+URZ], R4 ;  /* 0x00000004050075a7 */ /* 0x0004e6000802017f */
[----:B---3--:R-:W-:Y:S05]  /*9db0*/  @!P1 NANOSLEEP.SYNCS 0x989680 ;  /* 0x009896800000995d */ /* 0x008fea0003900000 */
[----:B------:R-:W3:Y:S02]  /*9dc0*/  @!P1 SYNCS.PHASECHK.TRANS64 P1, [R5+URZ], R4 ;  /* 0x00000004050095a7 */ /* 0x000ee4000802007f */
[----:B---3--:R-:W-:Y:S05]  /*9dd0*/  @!P1 BRA `(.L_x_29) ;  /* 0xfffffffc00ec9947 */ /* 0x008fea000383ffff */
[----:B------:R-:W-:Y:S05]  /*9de0*/  BRA `(.L_x_28) ;  /* 0xffffff7c009c7947 */ /* 0x000fea000383ffff */
.L_x_35:
[----:B-1----:R1:W2:Y:S02]  /*9df0*/  SYNCS.PHASECHK.TRANS64.TRYWAIT P0, [R161+URZ+0x10], R0 ;  /* 0x00001000a10075a7 */ /* 0x0022a4000800017f */
[----:B--2---:R-:W-:Y:S05]  /*9e00*/  @!P0 NANOSLEEP.SYNCS 0x989680 ;  /* 0x009896800000895d */ /* 0x004fea0003900000 */
[----:B------:R-:W2:Y:S02]  /*9e10*/  @!P0 SYNCS.PHASECHK.TRANS64 P0, [R161+URZ+0x10], R0 ;  /* 0x00001000a10085a7 */ /* 0x000ea4000800007f */
[----:B--2---:R-:W-:Y:S05]  /*9e20*/  @!P0 BRA `(.L_x_35) ;  /* 0xfffffffc00f08947 */ /* 0x004fea000383ffff */
[----:B------:R-:W-:Y:S05]  /*9e30*/  BRA `(.L_x_320) ;  /* 0xffffff8000e87947 */ /* 0x000fea000383ffff */
.L_x_300:
[----:B------:R-:W-:Y:S01]  /*9e40*/  BSSY B1, `(.L_x_321) ;  /* 0x0000006000017945 */ /* 0x000fe20003800000 */
[----:B------:R-:W-:-:S07]  /*9e50*/  IMAD.MOV.U32 R15, RZ, RZ, -0x1 ;  /* 0xffffffffff0f7424 */ /* 0x000fce00078e00ff */
[----:B-----5:R-:W-:Y:S05]  /*9e60*/  WARPSYNC.COLLECTIVE R15, `(.L_x_322) ;  /* 0x000000000f0c7348 */ /* 0x020fea0003c00000 */
[----:B------:R-:W-:Y:S02]  /*9e70*/  ELECT P6, UR62, PT ;  /* 0x00000000003e782f */ /* 0x000fe400038c0000 */
[----:B------:R-:W-:Y:S01]  /*9e80*/  MOV R14, UR62 ;  /* 0x0000003e000e7c02 */ /* 0x000fe20008000f00 */
[----:B-----5:R-:W-:Y:S10]  /*9e90*/  ENDCOLLECTIVE ;  /* 0x000000000000791b */ /* 0x020ff40003800000 */
.L_x_322:
[----:B------:R-:W-:Y:S05]  /*9ea0*/  BSYNC B1 ;  /* 0x0000000000017941 */ /* 0x000fea0003800000 */
.L_x_321:
[----:B------:R-:W-:Y:S05]  /*9eb0*/  BRA `(.L_x_323) ;  /* 0xfffffff0001c7947 */ /* 0x000fea000383ffff */
.L_x_303:
[----:B0-----:R0:W1:Y:S02]  /*9ec0*/  SYNCS.PHASECHK.TRANS64.TRYWAIT P1, [R10+URZ+0x18], R5 ;  /* 0x000018050a0075a7 */ /* 0x001064000802017f */
[----:B-1----:R-:W-:Y:S05]  /*9ed0*/  @!P1 NANOSLEEP.SYNCS 0x989680 ;  /* 0x009896800000995d */ /* 0x002fea0003900000 */
[----:B------:R-:W1:Y:S02]  /*9ee0*/  @!P1 SYNCS.PHASECHK.TRANS64 P1, [R10+URZ+0x18], R5 ;  /* 0x000018050a0095a7 */ /* 0x000e64000802007f */
[----:B-1----:R-:W-:Y:S05]  /*9ef0*/  @!P1 BRA `(.L_x_303) ;  /* 0xfffffffc00f09947 */ /* 0x002fea000383ffff */
[----:B------:R-:W-:Y:S05]  /*9f00*/  BRA `(.L_x_324) ;  /* 0xfffffff000547947 */ /* 0x000fea000383ffff */
.L_x_312:
[----:B------:R-:W-:Y:S01]  /*9f10*/  BSSY B0, `(.L_x_325) ;  /* 0x0000006000007945 */ /* 0x000fe20003800000 */
[----:B------:R-:W-:-:S07]  /*9f20*/  IMAD.MOV.U32 R15, RZ, RZ, -0x1 ;  /* 0xffffffffff0f7424 */ /* 0x000fce00078e00ff */
[----:B-----5:R-:W-:Y:S05]  /*9f30*/  WARPSYNC.COLLECTIVE R15, `(.L_x_326) ;  /* 0x000000000f0c7348 */ /* 0x020fea0003c00000 */
[----:B------:R-:W-:Y:S02]  /*9f40*/  ELECT P6, UR62, PT ;  /* 0x00000000003e782f */ /* 0x000fe400038c0000 */
[----:B------:R-:W-:Y:S01]  /*9f50*/  MOV R14, UR62 ;  /* 0x0000003e000e7c02 */ /* 0x000fe20008000f00 */
[----:B-----5:R-:W-:Y:S10]  /*9f60*/  ENDCOLLECTIVE ;  /* 0x000000000000791b */ /* 0x020ff40003800000 */
.L_x_326:
[----:B------:R-:W-:Y:S05]  /*9f70*/  BSYNC B0 ;  /* 0x0000000000007941 */ /* 0x000fea0003800000 */
.L_x_325:
[----:B------:R-:W-:Y:S05]  /*9f80*/  BRA `(.L_x_327) ;  /* 0xfffffff800c87947 */ /* 0x000fea000383ffff */
.L_x_316:
[----:B0-----:R0:W1:Y:S02]  /*9f90*/  SYNCS.PHASECHK.TRANS64.TRYWAIT P0, [R9+URZ], R4 ;  /* 0x00000004090075a7 */ /* 0x001064000800017f */
[----:B-1----:R-:W-:Y:S05]  /*9fa0*/  @!P0 NANOSLEEP.SYNCS 0x989680 ;  /* 0x009896800000895d */ /* 0x002fea0003900000 */
[----:B------:R-:W1:Y:S02]  /*9fb0*/  @!P0 SYNCS.PHASECHK.TRANS64 P0, [R9+URZ], R4 ;  /* 0x00000004090085a7 */ /* 0x000e64000800007f */
[----:B-1----:R-:W-:Y:S05]  /*9fc0*/  @!P0 BRA `(.L_x_316) ;  /* 0xfffffffc00f08947 */ /* 0x002fea000383ffff */
[----:B------:R-:W-:Y:S05]  /*9fd0*/  BRA `(.L_x_328) ;  /* 0xfffffffc00087947 */ /* 0x000fea000383ffff */
.L_x_317:
[----:B0-----:R0:W1:Y:S02]  /*9fe0*/  SYNCS.PHASECHK.TRANS64.TRYWAIT P0, [R6+URZ], R5 ;  /* 0x00000005060075a7 */ /* 0x001064000800017f */
[----:B-1----:R-:W-:Y:S05]  /*9ff0*/  @!P0 NANOSLEEP.SYNCS 0x989680 ;  /* 0x009896800000895d */ /* 0x002fea0003900000 */
[----:B------:R-:W1:Y:S02]  /*a000*/  @!P0 SYNCS.PHASECHK.TRANS64 P0, [R6+URZ], R5 ;  /* 0x00000005060085a7 */ /* 0x000e64000800007f */
[----:B-1----:R-:W-:Y:S05]  /*a010*/  @!P0 BRA `(.L_x_317) ;  /* 0xfffffffc00f08947 */ /* 0x002fea000383ffff */
[----:B------:R-:W-:Y:S05]  /*a020*/  BRA `(.L_x_329) ;  /* 0xfffffffc00107947 */ /* 0x000fea000383ffff */
.L_x_330:
[----:B------:R-:W-:-:S00]  /*a030*/  BRA `(.L_x_330) ;  /* 0xfffffffc00fc7947 */ /* 0x000fc0000383ffff */
[----:B------:R-:W-:-:S00]  /*a040*/  NOP ;  /* 0x0000000000007918 */ /* 0x000fc00000000000 */
        /* <DEDUP_REMOVED lines=11> */
.L_x_331:


//--------------------- .nv.global.init           --------------------------
	.section	.nv.global.init,"aw",@progbits
.nv.global.init:
	.type		$str$22,@object
	.size		$str$22,($str$23 - $str$22)
$str$22:
        /*0000*/ 	.byte	0x6b, 0x5f, 0x74, 0x69, 0x6c, 0x65, 0x5f, 0x63, 0x6f, 0x75, 0x6e, 0x74, 0x20, 0x3e, 0x3d, 0x20
        /*0010*/ 	.byte	0x31, 0x00
	.type		$str$23,@object
	.size		$str$23,(__unnamed_1 - $str$23)
$str$23:
        /*0012*/ 	.byte	0x2f, 0x74, 0x6d, 0x70, 0x2f, 0x63, 0x75, 0x74, 0x6c, 0x61, 0x73, 0x73, 0x5f, 0x73, 0x77, 0x65
        /*0022*/ 	.byte	0x65, 0x70, 0x5f, 0x73, 0x72, 0x63, 0x2f, 0x69, 0x6e, 0x63, 0x6c, 0x75, 0x64, 0x65, 0x2f, 0x63
        /*0032*/ 	.byte	0x75, 0x74, 0x6c, 0x61, 0x73, 0x73, 0x2f, 0x67, 0x65, 0x6d, 0x6d, 0x2f, 0x63, 0x6f, 0x6c, 0x6c
        /*0042*/ 	.byte	0x65, 0x63, 0x74, 0x69, 0x76, 0x65, 0x2f, 0x73, 0x6d, 0x39, 0x30, 0x5f, 0x6d, 0x6d, 0x61, 0x5f
        /*0052*/ 	.byte	0x74, 0x6d, 0x61, 0x5f, 0x67, 0x6d, 0x6d, 0x61, 0x5f, 0x73, 0x73, 0x5f, 0x77, 0x61, 0x72, 0x70
        /*0062*/ 	.byte	0x73, 0x70, 0x65, 0x63, 0x69, 0x61, 0x6c, 0x69, 0x7a, 0x65, 0x64, 0x2e, 0x68, 0x70, 0x70, 0x00
	.type		__unnamed_1,@object
	.size		__unnamed_1,(.L_0 - __unnamed_1)
__unnamed_1:
        /*0072*/ 	.byte	0x76, 0x6f, 0x69, 0x64, 0x20, 0x63, 0x75, 0x74, 0x6c, 0x61, 0x73, 0x73, 0x3a, 0x3a, 0x67, 0x65
        /* <DEDUP_REMOVED lines=173> */
        /*0b52*/ 	.byte	0x69, 0x74, 0x79, 0x5d, 0x00
.L_0:


//--------------------- .nv.shared._ZN7cutlass13device_kernelINS_4gemm6kernel13GemmUniversalIN4cute5tupleIJiiiiEEENS1_10collective13CollectiveMmaINS1_34MainloopSm90TmaGmmaWarpSpecializedILi3ENS5_IJNS4_1CILi2EEESB_NSA_ILi1EEEEEENS1_32KernelTmaWarpSpecializedPingpongEEENS5_IJNSA_ILi64EEENSA_ILi256EEENSA_ILi128EEEEEEaNS5_IJlSC_lEEEaSK_NS4_8TiledMMAINS4_8MMA_AtomIJNS4_4SM904GMMA27MMA_64x256x32_S32S8S8_SS_TNEEEENS4_6LayoutINS5_IJSC_SC_SC_EEENS5_IJNSA_ILi0EEEST_ST_EEEEENS5_IJNS4_10UnderscoreESW_SW_EEEEENS4_23SM90_TMA_LOAD_MULTICASTENS4_14ComposedLayoutINS4_7SwizzleILi3ELi4ELi3EEENS4_18smem_ptr_flag_bitsILi8EEENSR_INS5_IJNSA_ILi8EEESI_EEENS5_IJSI_SC_EEEEEEEvNS4_8identityESZ_S19_vS1A_EENS_8epilogue10collective6detail29Sm90TmaWarpSpecializedAdapterINS1D_15DefaultEpilogueIaSK_SK_NS1C_6thread17LinearCombinationIaLi1EiiLNS1H_9ScaleType4KindE0ELNS_15FloatRoundStyleE2EaEENS1_15EpilogueDefaultEEEEEvvEEEEvNT_6ParamsE --------------------------
	.section	.nv.shared._ZN7cutlass13device_kernelINS_4gemm6kernel13GemmUniversalIN4cute5tupleIJiiiiEEENS1_10collective13CollectiveMmaINS1_34MainloopSm90TmaGmmaWarpSpecializedILi3ENS5_IJNS4_1CILi2EEESB_NSA_ILi1EEEEEENS1_32KernelTmaWarpSpecializedPingpongEEENS5_IJNSA_ILi64EEENSA_ILi256EEENSA_ILi128EEEEEEaNS5_IJlSC_lEEEaSK_NS4_8TiledMMAINS4_8MMA_AtomIJNS4_4SM904GMMA27MMA_64x256x32_S32S8S8_SS_TNEEEENS4_6LayoutINS5_IJSC_SC_SC_EEENS5_IJNSA_ILi0EEEST_ST_EEEEENS5_IJNS4_10UnderscoreESW_SW_EEEEENS4_23SM90_TMA_LOAD_MULTICASTENS4_14ComposedLayoutINS4_7SwizzleILi3ELi4ELi3EEENS4_18smem_ptr_flag_bitsILi8EEENSR_INS5_IJNSA_ILi8EEESI_EEENS5_IJSI_SC_EEEEEEEvNS4_8identityESZ_S19_vS1A_EENS_8epilogue10collective6detail29Sm90TmaWarpSpecializedAdapterINS1D_15DefaultEpilogueIaSK_SK_NS1C_6thread17LinearCombinationIaLi1EiiLNS1H_9ScaleType4KindE0ELNS_15FloatRoundStyleE2EaEENS1_15EpilogueDefaultEEEEEvvEEEEvNT_6ParamsE,"aw",@nobits
	.sectionflags	@""
	.align	16
	.zero		1024


//--------------------- .nv.shared.reserved.0     --------------------------
	.section	.nv.shared.reserved.0,"aw",@nobits
	.weak		__nv_reservedSMEM_offset_0_alias
	.size		__nv_reservedSMEM_offset_0_alias, 0, 0
	.other		__nv_reservedSMEM_offset_0_alias,@"STO_CUDA_RESERVED_SHARED STV_DEFAULT"
__nv_reservedSMEM_offset_0_alias:
	.zero		0


//--------------------- .nv.global                --------------------------
	.section	.nv.global,"aw",@nobits
.nv.global:
	.type		_ZN39_INTERNAL_26bb8caf_4_k_cu_987f56af_52144cute1_E,@object
	.size		_ZN39_INTERNAL_26bb8caf_4_k_cu_987f56af_52144cute1_E,(_ZN39_INTERNAL_26bb8caf_4_k_cu_987f56af_52144cuda3std3__45__cpo6cbeginE - _ZN39_INTERNAL_26bb8caf_4_k_cu_987f56af_52144cute1_E)
_ZN39_INTERNAL_26bb8caf_4_k_cu_987f56af_52144cute1_E:
	.zero		1
	.type		_ZN39_INTERNAL_26bb8caf_4_k_cu_987f56af_52144cuda3std3__45__cpo6cbeginE,@object
	.size		_ZN39_INTERNAL_26bb8caf_4_k_cu_987f56af_52144cuda3std3__45__cpo6cbeginE,(_ZN39_INTERNAL_26bb8caf_4_k_cu_987f56af_52144cuda3std3__48in_placeE - _ZN39_INTERNAL_26bb8caf_4_k_cu_987f56af_52144cuda3std3__45__cpo6cbeginE)
_ZN39_INTERNAL_26bb8caf_4_k_cu_987f56af_52144cuda3std3__45__cpo6cbeginE:
	.zero		1
	.type		_ZN39_INTERNAL_26bb8caf_4_k_cu_987f56af_52144cuda3std3__48in_placeE,@object
	.size		_ZN39_INTERNAL_26bb8caf_4_k_cu_987f56af_52144cuda3std3__48in_placeE,(_ZN39_INTERNAL_26bb8caf_4_k_cu_987f56af_52144cuda3std6ranges3__45__cpo9iter_moveE - _ZN39_INTERNAL_26bb8caf_4_k_cu_987f56af_52144cuda3std3__48in_placeE)
_ZN39_INTERNAL_26bb8caf_4_k_cu_987f56af_52144cuda3std3__48in_placeE:
	.zero		1
	.type		_ZN39_INTERNAL_26bb8caf_4_k_cu_987f56af_52144cuda3std6ranges3__45__cpo9iter_moveE,@object
	.size		_ZN39_INTERNAL_26bb8caf_4_k_cu_987f56af_52144cuda3std6ranges3__45__cpo9iter_moveE,(_ZN39_INTERNAL_26bb8caf_4_k_cu_987f56af_52144cuda3std3__45__cpo5beginE - _ZN39_INTERNAL_26bb8caf_4_k_cu_987f56af_52144cuda3std6ranges3__45__cpo9iter_moveE)
_ZN39_INTERNAL_26bb8caf_4_k_cu_987f56af_52144cuda3std6ranges3__45__cpo9iter_moveE:
	.zero		1
	.type		_ZN39_INTERNAL_26bb8caf_4_k_cu_987f56af_52144cuda3std3__45__cpo5beginE,@object
	.size		_ZN39_INTERNAL_26bb8caf_4_k_cu_987f56af_52144cuda3std3__45__cpo5beginE,(_ZN39_INTERNAL_26bb8caf_4_k_cu_987f56af_52144cuda3std3__441_GLOBAL__N__26bb8caf_4_k_cu_987f56af_52146ignoreE - _ZN39_INTERNAL_26bb8caf_4_k_cu_987f56af_52144cuda3std3__45__cpo5beginE)
_ZN39_INTERNAL_26bb8caf_4_k_cu_987f56af_52144cuda3std3__45__cpo5beginE:
	.zero		1
	.type		_ZN39_INTERNAL_26bb8caf_4_k_cu_987f56af_52144cuda3std3__441_GLOBAL__N__26bb8caf_4_k_cu_987f56af_52146ignoreE,@object
	.size		_ZN39_INTERNAL_26bb8caf_4_k_cu_987f56af_52144cuda3std3__441_GLOBAL__N__26bb8caf_4_k_cu_987f56af_52146ignoreE,(_ZN39_INTERNAL_26bb8caf_4_k_cu_987f56af_52144cute7productE - _ZN39_INTERNAL_26bb8caf_4_k_cu_987f56af_52144cuda3std3__441_GLOBAL__N__26bb8caf_4_k_cu_987f56af_52146ignoreE)
_ZN39_INTERNAL_26bb8caf_4_k_cu_987f56af_52144cuda3std3__441_GLOBAL__N__26bb8caf_4_k_cu_987f56af_52146ignoreE:
	.zero		1
	.type		_ZN39_INTERNAL_26bb8caf_4_k_cu_987f56af_52144cute7productE,@object
	.size		_ZN39_INTERNAL_26bb8caf_4_k_cu_987f56af_52144cute7productE,(_ZN39_INTERNAL_26bb8caf_4_k_cu_987f56af_52144cuda3std3__45__cpo3endE - _ZN39_INTERNAL_26bb8caf_4_k_cu_987f56af_52144cute7productE)
_ZN39_INTERNAL_26bb8caf_4_k_cu_987f56af_52144cute7productE:
	.zero		1
	.type		_ZN39_INTERNAL_26bb8caf_4_k_cu_987f56af_52144cuda3std3__45__cpo3endE,@object
	.size		_ZN39_INTERNAL_26bb8caf_4_k_cu_987f56af_52144cuda3std3__45__cpo3endE,(_ZN39_INTERNAL_26bb8caf_4_k_cu_987f56af_52144cuda3std3__419piecewise_constructE - _ZN39_INTERNAL_26bb8caf_4_k_cu_987f56af_52144cuda3std3__45__cpo3endE)
_ZN39_INTERNAL_26bb8caf_4_k_cu_987f56af_52144cuda3std3__45__cpo3endE:
	.zero		1
	.type		_ZN39_INTERNAL_26bb8caf_4_k_cu_987f56af_52144cuda3std3__419piecewise_constructE,@object
	.size		_ZN39_INTERNAL_26bb8caf_4_k_cu_987f56af_52144cuda3std3__419piecewise_constructE,(_ZN39_INTERNAL_26bb8caf_4_k_cu_987f56af_52144cuda3std3__45__cpo4cendE - _ZN39_INTERNAL_26bb8caf_4_k_cu_987f56af_52144cuda3std3__419piecewise_constructE)
_ZN39_INTERNAL_26bb8caf_4_k_cu_987f56af_52144cuda3std3__419piecewise_constructE:
	.zero		1
	.type		_ZN39_INTERNAL_26bb8caf_4_k_cu_987f56af_52144cuda3std3__45__cpo4cendE,@object
	.size		_ZN39_INTERNAL_26bb8caf_4_k_cu_987f56af_52144cuda3std3__45__cpo4cendE,(_ZN39_INTERNAL_26bb8caf_4_k_cu_987f56af_52144cuda3std6ranges3__45__cpo4swapE - _ZN39_INTERNAL_26bb8caf_4_k_cu_987f56af_52144cuda3std3__45__cpo4cendE)
_ZN39_INTERNAL_26bb8caf_4_k_cu_987f56af_52144cuda3std3__45__cpo4cendE:
	.zero		1
	.type		_ZN39_INTERNAL_26bb8caf_4_k_cu_987f56af_52144cuda3std6ranges3__45__cpo4swapE,@object
	.size		_ZN39_INTERNAL_26bb8caf_4_k_cu_987f56af_52144cuda3std6ranges3__45__cpo4swapE,(.L_8 - _ZN39_INTERNAL_26bb8caf_4_k_cu_987f56af_52144cuda3std6ranges3__45__cpo4swapE)
_ZN39_INTERNAL_26bb8caf_4_k_cu_987f56af_52144cuda3std6ranges3__45__cpo4swapE:
	.zero		1
.L_8:


//--------------------- .nv.constant0._ZN7cutlass13device_kernelINS_4gemm6kernel13GemmUniversalIN4cute5tupleIJiiiiEEENS1_10collective13CollectiveMmaINS1_34MainloopSm90TmaGmmaWarpSpecializedILi3ENS5_IJNS4_1CILi2EEESB_NSA_ILi1EEEEEENS1_32KernelTmaWarpSpecializedPingpongEEENS5_IJNSA_ILi64EEENSA_ILi256EEENSA_ILi128EEEEEEaNS5_IJlSC_lEEEaSK_NS4_8TiledMMAINS4_8MMA_AtomIJNS4_4SM904GMMA27MMA_64x256x32_S32S8S8_SS_TNEEEENS4_6LayoutINS5_IJSC_SC_SC_EEENS5_IJNSA_ILi0EEEST_ST_EEEEENS5_IJNS4_10UnderscoreESW_SW_EEEEENS4_23SM90_TMA_LOAD_MULTICASTENS4_14ComposedLayoutINS4_7SwizzleILi3ELi4ELi3EEENS4_18smem_ptr_flag_bitsILi8EEENSR_INS5_IJNSA_ILi8EEESI_EEENS5_IJSI_SC_EEEEEEEvNS4_8identityESZ_S19_vS1A_EENS_8epilogue10collective6detail29Sm90TmaWarpSpecializedAdapterINS1D_15DefaultEpilogueIaSK_SK_NS1C_6thread17LinearCombinationIaLi1EiiLNS1H_9ScaleType4KindE0ELNS_15FloatRoundStyleE2EaEENS1_15EpilogueDefaultEEEEEvvEEEEvNT_6ParamsE --------------------------
	.section	.nv.constant0._ZN7cutlass13device_kernelINS_4gemm6kernel13GemmUniversalIN4cute5tupleIJiiiiEEENS1_10collective13CollectiveMmaINS1_34MainloopSm90TmaGmmaWarpSpecializedILi3ENS5_IJNS4_1CILi2EEESB_NSA_ILi1EEEEEENS1_32KernelTmaWarpSpecializedPingpongEEENS5_IJNSA_ILi64EEENSA_ILi256EEENSA_ILi128EEEEEEaNS5_IJlSC_lEEEaSK_NS4_8TiledMMAINS4_8MMA_AtomIJNS4_4SM904GMMA27MMA_64x256x32_S32S8S8_SS_TNEEEENS4_6LayoutINS5_IJSC_SC_SC_EEENS5_IJNSA_ILi0EEEST_ST_EEEEENS5_IJNS4_10UnderscoreESW_SW_EEEEENS4_23SM90_TMA_LOAD_MULTICASTENS4_14ComposedLayoutINS4_7SwizzleILi3ELi4ELi3EEENS4_18smem_ptr_flag_bitsILi8EEENSR_INS5_IJNSA_ILi8EEESI_EEENS5_IJSI_SC_EEEEEEEvNS4_8identityESZ_S19_vS1A_EENS_8epilogue10collective6detail29Sm90TmaWarpSpecializedAdapterINS1D_15DefaultEpilogueIaSK_SK_NS1C_6thread17LinearCombinationIaLi1EiiLNS1H_9ScaleType4KindE0ELNS_15FloatRoundStyleE2EaEENS1_15EpilogueDefaultEEEEEvvEEEEvNT_6ParamsE,"a",@progbits
	.sectionflags	@""
	.align	4
.nv.constant0._ZN7cutlass13device_kernelINS_4gemm6kernel13GemmUniversalIN4cute5tupleIJiiiiEEENS1_10collective13CollectiveMmaINS1_34MainloopSm90TmaGmmaWarpSpecializedILi3ENS5_IJNS4_1CILi2EEESB_NSA_ILi1EEEEEENS1_32KernelTmaWarpSpecializedPingpongEEENS5_IJNSA_ILi64EEENSA_ILi256EEENSA_ILi128EEEEEEaNS5_IJlSC_lEEEaSK_NS4_8TiledMMAINS4_8MMA_AtomIJNS4_4SM904GMMA27MMA_64x256x32_S32S8S8_SS_TNEEEENS4_6LayoutINS5_IJSC_SC_SC_EEENS5_IJNSA_ILi0EEEST_ST_EEEEENS5_IJNS4_10UnderscoreESW_SW_EEEEENS4_23SM90_TMA_LOAD_MULTICASTENS4_14ComposedLayoutINS4_7SwizzleILi3ELi4ELi3EEENS4_18smem_ptr_flag_bitsILi8EEENSR_INS5_IJNSA_ILi8EEESI_EEENS5_IJSI_SC_EEEEEEEvNS4_8identityESZ_S19_vS1A_EENS_8epilogue10collective6detail29Sm90TmaWarpSpecializedAdapterINS1D_15DefaultEpilogueIaSK_SK_NS1C_6thread17LinearCombinationIaLi1EiiLNS1H_9ScaleType4KindE0ELNS_15FloatRoundStyleE2EaEENS1_15EpilogueDefaultEEEEEvvEEEEvNT_6ParamsE:
	.zero		1664


//--------------------- SYMBOLS --------------------------

	.type		.nv.reservedSmem.offset0,@object
	.size		.nv.reservedSmem.offset0,0x4
	.type		__assertfail,@function
